	.target	sm_90a

	.elftype	@"ET_EXEC"


//--------------------- .note.nv.tkinfo           --------------------------
	.section	.note.nv.tkinfo,"",@"SHT_NOTE"
	.sectionflags	@"SHF_NOTE_NV_TKINFO"
	.tkinfo
        /*0018*/ 	.word	0x00000002
        /*0030*/ 	.string	""
        /*0030*/ 	.string	"ptxas"
        /*0030*/ 	.string	"Cuda compilation tools, release 13.0, V13.0.88"
        /*0030*/ 	.string	"Build cuda_13.0.r13.0/compiler.36424714_0"
        /*0030*/ 	.string	"-arch sm_90a -m 64 "



//--------------------- .note.nv.cuinfo           --------------------------
	.section	.note.nv.cuinfo,"",@"SHT_NOTE"
	.sectionflags	@"SHF_NOTE_NV_CUINFO"
        /*0018*/ 	.short	0x0002
        /*001a*/ 	.short	0x005a
        /*001c*/ 	.short	0x0082
	.zero		2


//--------------------- .nv.info                  --------------------------
	.section	.nv.info,"",@"SHT_CUDA_INFO"
	.align	4


	//----- nvinfo : EIATTR_REGCOUNT
	.align		4
        /*0000*/ 	.byte	0x04, 0x2f
        /*0002*/ 	.short	(.L_15 - .L_14)
	.align		4
.L_14:
        /*0004*/ 	.word	index@(_ZN7cutlass13device_kernelINS_4gemm6kernel13GemmUniversalIN4cute5tupleIJiiiiEEENS1_10collective13CollectiveMmaINS1_34MainloopSm90TmaGmmaWarpSpecializedILi6ENS5_IJNS4_1CILi1EEESB_SB_EEENS1_32KernelTmaWarpSpecializedPingpongEEENS5_IJNSA_ILi64EEENSA_ILi80EEENSA_ILi256EEEEEEaNS5_IJlSB_lEEEaSJ_NS4_8TiledMMAINS4_8MMA_AtomIJNS4_4SM904GMMA26MMA_64x16x32_S32S8S8_SS_TNEEEENS4_6LayoutISC_NS5_IJNSA_ILi0EEESR_SR_EEEEENS5_IJNS4_10UnderscoreESU_SU_EEEEENS4_13SM90_TMA_LOADENS4_14ComposedLayoutINS4_7SwizzleILi3ELi4ELi3EEENS4_18smem_ptr_flag_bitsILi8EEENSQ_INS5_IJNSA_ILi8EEENSA_ILi128EEEEEENS5_IJS14_SB_EEEEEEEvNS4_8identityESX_S18_vS19_EENS_8epilogue10collective6detail29Sm90TmaWarpSpecializedAdapterINS1C_15DefaultEpilogueIaSJ_SJ_NS1B_6thread17LinearCombinationIaLi1EiiLNS1G_9ScaleType4KindE0ELNS_15FloatRoundStyleE2EaEENS1_15EpilogueDefaultEEEEEvvEEEEvNT_6ParamsE)
        /*0008*/ 	.word	0x000000a8


	//----- nvinfo : EIATTR_FRAME_SIZE
	.align		4
.L_15:
        /*000c*/ 	.byte	0x04, 0x11
        /*000e*/ 	.short	(.L_17 - .L_16)
	.align		4
.L_16:
        /*0010*/ 	.word	index@(_ZN7cutlass13device_kernelINS_4gemm6kernel13GemmUniversalIN4cute5tupleIJiiiiEEENS1_10collective13CollectiveMmaINS1_34MainloopSm90TmaGmmaWarpSpecializedILi6ENS5_IJNS4_1CILi1EEESB_SB_EEENS1_32KernelTmaWarpSpecializedPingpongEEENS5_IJNSA_ILi64EEENSA_ILi80EEENSA_ILi256EEEEEEaNS5_IJlSB_lEEEaSJ_NS4_8TiledMMAINS4_8MMA_AtomIJNS4_4SM904GMMA26MMA_64x16x32_S32S8S8_SS_TNEEEENS4_6LayoutISC_NS5_IJNSA_ILi0EEESR_SR_EEEEENS5_IJNS4_10UnderscoreESU_SU_EEEEENS4_13SM90_TMA_LOADENS4_14ComposedLayoutINS4_7SwizzleILi3ELi4ELi3EEENS4_18smem_ptr_flag_bitsILi8EEENSQ_INS5_IJNSA_ILi8EEENSA_ILi128EEEEEENS5_IJS14_SB_EEEEEEEvNS4_8identityESX_S18_vS19_EENS_8epilogue10collective6detail29Sm90TmaWarpSpecializedAdapterINS1C_15DefaultEpilogueIaSJ_SJ_NS1B_6thread17LinearCombinationIaLi1EiiLNS1G_9ScaleType4KindE0ELNS_15FloatRoundStyleE2EaEENS1_15EpilogueDefaultEEEEEvvEEEEvNT_6ParamsE)
        /*0014*/ 	.word	0x00000008


	//----- nvinfo : EIATTR_MIN_STACK_SIZE
	.align		4
.L_17:
        /*0018*/ 	.byte	0x04, 0x12
        /*001a*/ 	.short	(.L_19 - .L_18)
	.align		4
.L_18:
        /*001c*/ 	.word	index@(_ZN7cutlass13device_kernelINS_4gemm6kernel13GemmUniversalIN4cute5tupleIJiiiiEEENS1_10collective13CollectiveMmaINS1_34MainloopSm90TmaGmmaWarpSpecializedILi6ENS5_IJNS4_1CILi1EEESB_SB_EEENS1_32KernelTmaWarpSpecializedPingpongEEENS5_IJNSA_ILi64EEENSA_ILi80EEENSA_ILi256EEEEEEaNS5_IJlSB_lEEEaSJ_NS4_8TiledMMAINS4_8MMA_AtomIJNS4_4SM904GMMA26MMA_64x16x32_S32S8S8_SS_TNEEEENS4_6LayoutISC_NS5_IJNSA_ILi0EEESR_SR_EEEEENS5_IJNS4_10UnderscoreESU_SU_EEEEENS4_13SM90_TMA_LOADENS4_14ComposedLayoutINS4_7SwizzleILi3ELi4ELi3EEENS4_18smem_ptr_flag_bitsILi8EEENSQ_INS5_IJNSA_ILi8EEENSA_ILi128EEEEEENS5_IJS14_SB_EEEEEEEvNS4_8identityESX_S18_vS19_EENS_8epilogue10collective6detail29Sm90TmaWarpSpecializedAdapterINS1C_15DefaultEpilogueIaSJ_SJ_NS1B_6thread17LinearCombinationIaLi1EiiLNS1G_9ScaleType4KindE0ELNS_15FloatRoundStyleE2EaEENS1_15EpilogueDefaultEEEEEvvEEEEvNT_6ParamsE)
        /*0020*/ 	.word	0x00000008
.L_19:


//--------------------- .nv.compat                --------------------------
	.section	.nv.compat,"",@"SHT_CUDA_COMPAT_INFO"
	.align	4
        /*0000*/ 	.byte	0x02, 0x09, 0x01, 0x00, 0x02, 0x02, 0x04, 0x00, 0x02, 0x05, 0x05, 0x00, 0x03, 0x07, 0x01, 0x01
        /*0010*/ 	.byte	0x02, 0x03, 0x01, 0x00, 0x02, 0x06, 0x01, 0x00, 0x04, 0x0b, 0x08, 0x00, 0x00, 0x00, 0x00, 0x00
        /*0020*/ 	.byte	0x00, 0x00, 0x00, 0x00


//--------------------- .nv.info._ZN7cutlass13device_kernelINS_4gemm6kernel13GemmUniversalIN4cute5tupleIJiiiiEEENS1_10collective13CollectiveMmaINS1_34MainloopSm90TmaGmmaWarpSpecializedILi6ENS5_IJNS4_1CILi1EEESB_SB_EEENS1_32KernelTmaWarpSpecializedPingpongEEENS5_IJNSA_ILi64EEENSA_ILi80EEENSA_ILi256EEEEEEaNS5_IJlSB_lEEEaSJ_NS4_8TiledMMAINS4_8MMA_AtomIJNS4_4SM904GMMA26MMA_64x16x32_S32S8S8_SS_TNEEEENS4_6LayoutISC_NS5_IJNSA_ILi0EEESR_SR_EEEEENS5_IJNS4_10UnderscoreESU_SU_EEEEENS4_13SM90_TMA_LOADENS4_14ComposedLayoutINS4_7SwizzleILi3ELi4ELi3EEENS4_18smem_ptr_flag_bitsILi8EEENSQ_INS5_IJNSA_ILi8EEENSA_ILi128EEEEEENS5_IJS14_SB_EEEEEEEvNS4_8identityESX_S18_vS19_EENS_8epilogue10collective6detail29Sm90TmaWarpSpecializedAdapterINS1C_15DefaultEpilogueIaSJ_SJ_NS1B_6thread17LinearCombinationIaLi1EiiLNS1G_9ScaleType4KindE0ELNS_15FloatRoundStyleE2EaEENS1_15EpilogueDefaultEEEEEvvEEEEvNT_6ParamsE --------------------------
	.section	.nv.info._ZN7cutlass13device_kernelINS_4gemm6kernel13GemmUniversalIN4cute5tupleIJiiiiEEENS1_10collective13CollectiveMmaINS1_34MainloopSm90TmaGmmaWarpSpecializedILi6ENS5_IJNS4_1CILi1EEESB_SB_EEENS1_32KernelTmaWarpSpecializedPingpongEEENS5_IJNSA_ILi64EEENSA_ILi80EEENSA_ILi256EEEEEEaNS5_IJlSB_lEEEaSJ_NS4_8TiledMMAINS4_8MMA_AtomIJNS4_4SM904GMMA26MMA_64x16x32_S32S8S8_SS_TNEEEENS4_6LayoutISC_NS5_IJNSA_ILi0EEESR_SR_EEEEENS5_IJNS4_10UnderscoreESU_SU_EEEEENS4_13SM90_TMA_LOADENS4_14ComposedLayoutINS4_7SwizzleILi3ELi4ELi3EEENS4_18smem_ptr_flag_bitsILi8EEENSQ_INS5_IJNSA_ILi8EEENSA_ILi128EEEEEENS5_IJS14_SB_EEEEEEEvNS4_8identityESX_S18_vS19_EENS_8epilogue10collective6detail29Sm90TmaWarpSpecializedAdapterINS1C_15DefaultEpilogueIaSJ_SJ_NS1B_6thread17LinearCombinationIaLi1EiiLNS1G_9ScaleType4KindE0ELNS_15FloatRoundStyleE2EaEENS1_15EpilogueDefaultEEEEEvvEEEEvNT_6ParamsE,"",@"SHT_CUDA_INFO"
	.sectionflags	@""
	.align	4


	//----- nvinfo : EIATTR_CUDA_API_VERSION
	.align		4
        /*0000*/ 	.byte	0x04, 0x37
        /*0002*/ 	.short	(.L_21 - .L_20)
.L_20:
        /*0004*/ 	.word	0x00000082


	//----- nvinfo : EIATTR_KPARAM_INFO
	.align		4
.L_21:
        /*0008*/ 	.byte	0x04, 0x17
        /*000a*/ 	.short	(.L_23 - .L_22)
.L_22:
        /*000c*/ 	.word	0x00000000
        /*0010*/ 	.short	0x0000
        /*0012*/ 	.short	0x0070
        /*0014*/ 	.byte	0x00, 0xf0, 0x01, 0x10


	//----- nvinfo : EIATTR_SPARSE_MMA_MASK
	.align		4
.L_23:
        /*0018*/ 	.byte	0x03, 0x50
        /*001a*/ 	.short	0x0000


	//----- nvinfo : EIATTR_MAXREG_COUNT
	.align		4
        /*001c*/ 	.byte	0x03, 0x1b
        /*001e*/ 	.short	0x00a8


	//----- nvinfo : EIATTR_NUM_BARRIERS
	.align		4
        /*0020*/ 	.byte	0x02, 0x4c
        /*0022*/ 	.byte	0x01
	.zero		1


	//----- nvinfo : EIATTR_EXTERNS
	.align		4
        /*0024*/ 	.byte	0x04, 0x0f
        /*0026*/ 	.short	(.L_25 - .L_24)


	//   ....[0]....
	.align		4
.L_24:
        /*0028*/ 	.word	index@(__assertfail)


	//----- nvinfo : EIATTR_ANNOTATIONS
	.align		4
.L_25:
        /*002c*/ 	.byte	0x04, 0x55
        /*002e*/ 	.short	(.L_27 - .L_26)


	//   ....[0]....
.L_26:
        /*0030*/ 	.word	0x00000001
        /*0034*/ 	.byte	0x10, 0x0b, 0x00, 0x00, 0x01, 0x00, 0x00, 0x00, 0x50, 0x5f, 0x00, 0x00, 0x01, 0x00, 0x00, 0x00
        /*0044*/ 	.byte	0x20, 0x6c, 0x00, 0x00


	//----- nvinfo : EIATTR_MERCURY_ISA_VERSION
	.align		4
.L_27:
        /*0048*/ 	.byte	0x03, 0x5f
        /*004a*/ 	.short	0x0101


	//----- nvinfo : EIATTR_INT_WARP_WIDE_INSTR_OFFSETS
	.align		4
        /*004c*/ 	.byte	0x04, 0x31
        /*004e*/ 	.short	(.L_29 - .L_28)


	//   ....[0]....
.L_28:
        /*0050*/ 	.word	0x00000420


	//   ....[1]....
        /*0054*/ 	.word	0x00000440


	//   ....[2]....
        /*0058*/ 	.word	0x000004c0


	//   ....[3]....
        /*005c*/ 	.word	0x000004d0


	//   ....[4]....
        /*0060*/ 	.word	0x000004e0


	//   ....[5]....
        /*0064*/ 	.word	0x00000500


	//   ....[6]....
        /*0068*/ 	.word	0x00000590


	//   ....[7]....
        /*006c*/ 	.word	0x000005b0


	//----- nvinfo : EIATTR_COOP_GROUP_MASK_REGIDS
	.align		4
.L_29:
        /*0070*/ 	.byte	0x04, 0x29
        /*0072*/ 	.short	(.L_31 - .L_30)


	//   ....[0]....
.L_30:
        /*0074*/ 	.word	0xffffffff


	//   ....[1]....
        /*0078*/ 	.word	0xffffffff


	//   ....[2]....
        /*007c*/ 	.word	0xffffffff


	//   ....[3]....
        /*0080*/ 	.word	0xffffffff


	//   ....[4]....
        /*0084*/ 	.word	0xffffffff


	//   ....[5]....
        /*0088*/ 	.word	0xffffffff


	//----- nvinfo : EIATTR_COOP_GROUP_INSTR_OFFSETS
	.align		4
.L_31:
        /*008c*/ 	.byte	0x04, 0x28
        /*008e*/ 	.short	(.L_33 - .L_32)


	//   ....[0]....
.L_32:
        /*0090*/ 	.word	0x00000070


	//   ....[1]....
        /*0094*/ 	.word	0x00000080


	//   ....[2]....
        /*0098*/ 	.word	0x00000140


	//   ....[3]....
        /*009c*/ 	.word	0x00000310


	//   ....[4]....
        /*00a0*/ 	.word	0x00000350


	//   ....[5]....
        /*00a4*/ 	.word	0x000003a0


	//----- nvinfo : EIATTR_REG_RECONFIG
	.align		4
.L_33:
        /*00a8*/ 	.byte	0x01, 0x54
	.zero		2


	//----- nvinfo : EIATTR_SYSCALL_OFFSETS
	.align		4
        /*00ac*/ 	.byte	0x04, 0x46
        /*00ae*/ 	.short	(.L_35 - .L_34)


	//   ....[0]....
.L_34:
        /*00b0*/ 	.word	0x00001630


	//----- nvinfo : EIATTR_MBARRIER_INSTR_OFFSETS
	.align		4
.L_35:
        /*00b4*/ 	.byte	0x04, 0x39
        /*00b6*/ 	.short	(.L_37 - .L_36)


	//   ....[0]....
.L_36:
        /*00b8*/ 	.word	0x00000240
        /*00bc*/ 	.word	0x000000ff
        /*00c0*/ 	.word	0x00000000
        /*00c4*/ 	.short	0x0100
        /*00c6*/ 	.byte	0x08
	.zero		1


	//   ....[1]....
        /*00c8*/ 	.word	0x00000250
        /*00cc*/ 	.word	0x000000ff
        /*00d0*/ 	.word	0x00000030
        /*00d4*/ 	.short	0x0100
        /*00d6*/ 	.byte	0x08
	.zero		1


	//   ....[2]....
        /*00d8*/ 	.word	0x00000260
        /*00dc*/ 	.word	0x000000ff
        /*00e0*/ 	.word	0x00000008
        /*00e4*/ 	.short	0x0100
        /*00e6*/ 	.byte	0x08
	.zero		1


	//   ....[3]....
        /*00e8*/ 	.word	0x00000270
        /*00ec*/ 	.word	0x000000ff
        /*00f0*/ 	.word	0x00000038
        /*00f4*/ 	.short	0x0100
        /*00f6*/ 	.byte	0x08
	.zero		1


	//   ....[4]....
        /*00f8*/ 	.word	0x00000280
        /*00fc*/ 	.word	0x000000ff
        /*0100*/ 	.word	0x00000010
        /*0104*/ 	.short	0x0100
        /*0106*/ 	.byte	0x08
	.zero		1


	//   ....[5]....
        /*0108*/ 	.word	0x00000290
        /*010c*/ 	.word	0x000000ff
        /*0110*/ 	.word	0x00000040
        /*0114*/ 	.short	0x0100
        /*0116*/ 	.byte	0x08
	.zero		1


	//   ....[6]....
        /*0118*/ 	.word	0x000002a0
        /*011c*/ 	.word	0x000000ff
        /*0120*/ 	.word	0x00000018
        /*0124*/ 	.short	0x0100
        /*0126*/ 	.byte	0x08
	.zero		1


	//   ....[7]....
        /*0128*/ 	.word	0x000002b0
        /*012c*/ 	.word	0x000000ff
        /*0130*/ 	.word	0x00000048
        /*0134*/ 	.short	0x0100
        /*0136*/ 	.byte	0x08
	.zero		1


	//   ....[8]....
        /*0138*/ 	.word	0x000002c0
        /*013c*/ 	.word	0x000000ff
        /*0140*/ 	.word	0x00000020
        /*0144*/ 	.short	0x0100
        /*0146*/ 	.byte	0x08
	.zero		1


	//   ....[9]....
        /*0148*/ 	.word	0x000002d0
        /*014c*/ 	.word	0x000000ff
        /*0150*/ 	.word	0x00000050
        /*0154*/ 	.short	0x0100
        /*0156*/ 	.byte	0x08
	.zero		1


	//   ....[10]....
        /*0158*/ 	.word	0x000002e0
        /*015c*/ 	.word	0x000000ff
        /*0160*/ 	.word	0x00000028
        /*0164*/ 	.short	0x0100
        /*0166*/ 	.byte	0x08
	.zero		1


	//   ....[11]....
        /*0168*/ 	.word	0x000002f0
        /*016c*/ 	.word	0x000000ff
        /*0170*/ 	.word	0x00000058
        /*0174*/ 	.short	0x0100
        /*0176*/ 	.byte	0x08
	.zero		1


	//   ....[12]....
        /*0178*/ 	.word	0x000005f0
        /*017c*/ 	.word	0x000000ff
        /*0180*/ 	.word	0x00000090
        /*0184*/ 	.short	0x0100
        /*0186*/ 	.byte	0x08
	.zero		1


	//   ....[13]....
        /*0188*/ 	.word	0x00000660
        /*018c*/ 	.word	0x000000ff
        /*0190*/ 	.word	0x00000098
        /*0194*/ 	.short	0x0100
        /*0196*/ 	.byte	0x08
	.zero		1


	//   ....[14]....
        /*0198*/ 	.word	0x00000680
        /*019c*/ 	.word	0x000000ff
        /*01a0*/ 	.word	0x00000070
        /*01a4*/ 	.short	0x0100
        /*01a6*/ 	.byte	0x09
	.zero		1


	//   ....[15]....
        /*01a8*/ 	.word	0x00000690
        /*01ac*/ 	.word	0x000000ff
        /*01b0*/ 	.word	0x00000078
        /*01b4*/ 	.short	0x0100
        /*01b6*/ 	.byte	0x09
	.zero		1


	//   ....[16]....
        /*01b8*/ 	.word	0x000006a0
        /*01bc*/ 	.word	0x000000ff
        /*01c0*/ 	.word	0x00000080
        /*01c4*/ 	.short	0x0100
        /*01c6*/ 	.byte	0x09
	.zero		1


	//   ....[17]....
        /*01c8*/ 	.word	0x000006b0
        /*01cc*/ 	.word	0x000000ff
        /*01d0*/ 	.word	0x00000088
        /*01d4*/ 	.short	0x0100
        /*01d6*/ 	.byte	0x09
	.zero		1


	//   ....[18]....
        /*01d8*/ 	.word	0x00001510
        /*01dc*/ 	.word	0x00000045
        /*01e0*/ 	.word	0x00000000
        /*01e4*/ 	.short	0x010a
        /*01e6*/ 	.byte	0x29
	.zero		1


	//   ....[19]....
        /*01e8*/ 	.word	0x000016c0
        /*01ec*/ 	.word	0x00000003
        /*01f0*/ 	.word	0x00000000
        /*01f4*/ 	.short	0x010a
        /*01f6*/ 	.byte	0x3f
	.zero		1


	//   ....[20]....
        /*01f8*/ 	.word	0x00001700
        /*01fc*/ 	.word	0x00000003
        /*0200*/ 	.word	0x00000000
        /*0204*/ 	.short	0x010a
        /*0206*/ 	.byte	0x3f
	.zero		1


	//   ....[21]....
        /*0208*/ 	.word	0x000027c0
        /*020c*/ 	.word	0x000000ff
        /*0210*/ 	.word	0x00000000
        /*0214*/ 	.short	0x010a
        /*0216*/ 	.byte	0x06
	.zero		1


	//   ....[22]....
        /*0218*/ 	.word	0x00002800
        /*021c*/ 	.word	0x000000ff
        /*0220*/ 	.word	0x00000000
        /*0224*/ 	.short	0x010a
        /*0226*/ 	.byte	0x06
	.zero		1


	//   ....[23]....
        /*0228*/ 	.word	0x00003880
        /*022c*/ 	.word	0x000000ff
        /*0230*/ 	.word	0x00000000
        /*0234*/ 	.short	0x0101
        /*0236*/ 	.byte	0x06
	.zero		1


	//   ....[24]....
        /*0238*/ 	.word	0x00003970
        /*023c*/ 	.word	0x00000046
        /*0240*/ 	.word	0x00000000
        /*0244*/ 	.short	0x0101
        /*0246*/ 	.byte	0x2a
	.zero		1


	//   ....[25]....
        /*0248*/ 	.word	0x00003a40
        /*024c*/ 	.word	0x000000ff
        /*0250*/ 	.word	0x00000000
        /*0254*/ 	.short	0x0101
        /*0256*/ 	.byte	0x06
	.zero		1


	//   ....[26]....
        /*0258*/ 	.word	0x00003af0
        /*025c*/ 	.word	0x00000045
        /*0260*/ 	.word	0x00000010
        /*0264*/ 	.short	0x010a
        /*0266*/ 	.byte	0x29
	.zero		1


	//   ....[27]....
        /*0268*/ 	.word	0x00005f70
        /*026c*/ 	.word	0x00000048
        /*0270*/ 	.word	0x00000000
        /*0274*/ 	.short	0x0101
        /*0276*/ 	.byte	0x2a
	.zero		1


	//   ....[28]....
        /*0278*/ 	.word	0x000068d0
        /*027c*/ 	.word	0x0000000a
        /*0280*/ 	.word	0x00000030
        /*0284*/ 	.short	0x010a
        /*0286*/ 	.byte	0x3f
	.zero		1


	//   ....[29]....
        /*0288*/ 	.word	0x00006d30
        /*028c*/ 	.word	0x00000005
        /*0290*/ 	.word	0x00000098
        /*0294*/ 	.short	0x0101
        /*0296*/ 	.byte	0x3f
	.zero		1


	//   ....[30]....
        /*0298*/ 	.word	0x000074b0
        /*029c*/ 	.word	0x00000009
        /*02a0*/ 	.word	0x00000000
        /*02a4*/ 	.short	0x010a
        /*02a6*/ 	.byte	0x3f
	.zero		1


	//   ....[31]....
        /*02a8*/ 	.word	0x00007530
        /*02ac*/ 	.word	0x00000008
        /*02b0*/ 	.word	0x00000000
        /*02b4*/ 	.short	0x010a
        /*02b6*/ 	.byte	0x3f
	.zero		1


	//   ....[32]....
        /*02b8*/ 	.word	0x000075c0
        /*02bc*/ 	.word	0x00000009
        /*02c0*/ 	.word	0x00000000
        /*02c4*/ 	.short	0x010a
        /*02c6*/ 	.byte	0x3f
	.zero		1


	//   ....[33]....
        /*02c8*/ 	.word	0x00007650
        /*02cc*/ 	.word	0x00000008
        /*02d0*/ 	.word	0x00000000
        /*02d4*/ 	.short	0x010a
        /*02d6*/ 	.byte	0x3f
	.zero		1


	//   ....[34]....
        /*02d8*/ 	.word	0x000076e0
        /*02dc*/ 	.word	0x0000000b
        /*02e0*/ 	.word	0x00000000
        /*02e4*/ 	.short	0x010a
        /*02e6*/ 	.byte	0x3f
	.zero		1


	//   ....[35]....
        /*02e8*/ 	.word	0x00007770
        /*02ec*/ 	.word	0x00000003
        /*02f0*/ 	.word	0x00000000
        /*02f4*/ 	.short	0x010a
        /*02f6*/ 	.byte	0x3f
	.zero		1


	//   ....[36]....
        /*02f8*/ 	.word	0x000077d0
        /*02fc*/ 	.word	0x00000047
        /*0300*/ 	.word	0x00000000
        /*0304*/ 	.short	0x010a
        /*0306*/ 	.byte	0x3f
	.zero		1


	//   ....[37]....
        /*0308*/ 	.word	0x00007820
        /*030c*/ 	.word	0x00000003
        /*0310*/ 	.word	0x00000000
        /*0314*/ 	.short	0x010a
        /*0316*/ 	.byte	0x3f
	.zero		1


	//   ....[38]....
        /*0318*/ 	.word	0x00007880
        /*031c*/ 	.word	0x00000004
        /*0320*/ 	.word	0x00000000
        /*0324*/ 	.short	0x010a
        /*0326*/ 	.byte	0x3f
	.zero		1


	//   ....[39]....
        /*0328*/ 	.word	0x000078d0
        /*032c*/ 	.word	0x00000047
        /*0330*/ 	.word	0x00000010
        /*0334*/ 	.short	0x010a
        /*0336*/ 	.byte	0x3f
	.zero		1


	//   ....[40]....
        /*0338*/ 	.word	0x000079a0
        /*033c*/ 	.word	0x0000000a
        /*0340*/ 	.word	0x00000030
        /*0344*/ 	.short	0x010a
        /*0346*/ 	.byte	0x3f
	.zero		1


	//   ....[41]....
        /*0348*/ 	.word	0x00007a70
        /*034c*/ 	.word	0x00000009
        /*0350*/ 	.word	0x00000000
        /*0354*/ 	.short	0x010a
        /*0356*/ 	.byte	0x3f
	.zero		1


	//   ....[42]....
        /*0358*/ 	.word	0x00007ac0
        /*035c*/ 	.word	0x00000008
        /*0360*/ 	.word	0x00000000
        /*0364*/ 	.short	0x010a
        /*0366*/ 	.byte	0x3f
	.zero		1


	//   ....[43]....
        /*0368*/ 	.word	0x00007b10
        /*036c*/ 	.word	0x00000009
        /*0370*/ 	.word	0x00000000
        /*0374*/ 	.short	0x010a
        /*0376*/ 	.byte	0x3f
	.zero		1


	//   ....[44]....
        /*0378*/ 	.word	0x00007b60
        /*037c*/ 	.word	0x00000008
        /*0380*/ 	.word	0x00000000
        /*0384*/ 	.short	0x010a
        /*0386*/ 	.byte	0x3f
	.zero		1


	//   ....[45]....
        /*0388*/ 	.word	0x00007bb0
        /*038c*/ 	.word	0x0000000b
        /*0390*/ 	.word	0x00000000
        /*0394*/ 	.short	0x010a
        /*0396*/ 	.byte	0x3f
	.zero		1


	//----- nvinfo : EIATTR_NUM_MBARRIERS
	.align		4
.L_37:
        /*0398*/ 	.byte	0x03, 0x38
        /*039a*/ 	.short	0x0012


	//----- nvinfo : EIATTR_EXIT_INSTR_OFFSETS
	.align		4
        /*039c*/ 	.byte	0x04, 0x1c
        /*039e*/ 	.short	(.L_39 - .L_38)


	//   ....[0]....
.L_38:
        /*03a0*/ 	.word	0x000011c0


	//   ....[1]....
        /*03a4*/ 	.word	0x00001220


	//   ....[2]....
        /*03a8*/ 	.word	0x00006600


	//   ....[3]....
        /*03ac*/ 	.word	0x00006630


	//   ....[4]....
        /*03b0*/ 	.word	0x000077c0


	//----- nvinfo : EIATTR_MAX_THREADS
	.align		4
.L_39:
        /*03b4*/ 	.byte	0x04, 0x05
        /*03b6*/ 	.short	(.L_41 - .L_40)
.L_40:
        /*03b8*/ 	.word	0x00000180
        /*03bc*/ 	.word	0x00000001
        /*03c0*/ 	.word	0x00000001


	//----- nvinfo : EIATTR_CRS_STACK_SIZE
	.align		4
.L_41:
        /*03c4*/ 	.byte	0x04, 0x1e
        /*03c6*/ 	.short	(.L_43 - .L_42)
.L_42:
        /*03c8*/ 	.word	0x00000000


	//----- nvinfo : EIATTR_CBANK_PARAM_SIZE
	.align		4
.L_43:
        /*03cc*/ 	.byte	0x03, 0x19
        /*03ce*/ 	.short	0x0470


	//----- nvinfo : EIATTR_PARAM_CBANK
	.align		4
        /*03d0*/ 	.byte	0x04, 0x0a
        /*03d2*/ 	.short	(.L_45 - .L_44)
	.align		4
.L_44:
        /*03d4*/ 	.word	index@(.nv.constant0._ZN7cutlass13device_kernelINS_4gemm6kernel13GemmUniversalIN4cute5tupleIJiiiiEEENS1_10collective13CollectiveMmaINS1_34MainloopSm90TmaGmmaWarpSpecializedILi6ENS5_IJNS4_1CILi1EEESB_SB_EEENS1_32KernelTmaWarpSpecializedPingpongEEENS5_IJNSA_ILi64EEENSA_ILi80EEENSA_ILi256EEEEEEaNS5_IJlSB_lEEEaSJ_NS4_8TiledMMAINS4_8MMA_AtomIJNS4_4SM904GMMA26MMA_64x16x32_S32S8S8_SS_TNEEEENS4_6LayoutISC_NS5_IJNSA_ILi0EEESR_SR_EEEEENS5_IJNS4_10UnderscoreESU_SU_EEEEENS4_13SM90_TMA_LOADENS4_14ComposedLayoutINS4_7SwizzleILi3ELi4ELi3EEENS4_18smem_ptr_flag_bitsILi8EEENSQ_INS5_IJNSA_ILi8EEENSA_ILi128EEEEEENS5_IJS14_SB_EEEEEEEvNS4_8identityESX_S18_vS19_EENS_8epilogue10collective6detail29Sm90TmaWarpSpecializedAdapterINS1C_15DefaultEpilogueIaSJ_SJ_NS1B_6thread17LinearCombinationIaLi1EiiLNS1G_9ScaleType4KindE0ELNS_15FloatRoundStyleE2EaEENS1_15EpilogueDefaultEEEEEvvEEEEvNT_6ParamsE)
        /*03d8*/ 	.short	0x0210
        /*03da*/ 	.short	0x0470


	//----- nvinfo : EIATTR_SW_WAR
	.align		4
.L_45:
        /*03dc*/ 	.byte	0x04, 0x36
        /*03de*/ 	.short	(.L_47 - .L_46)
.L_46:
        /*03e0*/ 	.word	0x00000008
.L_47:


//--------------------- .nv.callgraph             --------------------------
	.section	.nv.callgraph,"",@"SHT_CUDA_CALLGRAPH"
	.align	4
	.sectionentsize	8
	.align		4
        /*0000*/ 	.word	0x00000000
	.align		4
        /*0004*/ 	.word	0xffffffff
	.align		4
        /*0008*/ 	.word	index@(_ZN7cutlass13device_kernelINS_4gemm6kernel13GemmUniversalIN4cute5tupleIJiiiiEEENS1_10collective13CollectiveMmaINS1_34MainloopSm90TmaGmmaWarpSpecializedILi6ENS5_IJNS4_1CILi1EEESB_SB_EEENS1_32KernelTmaWarpSpecializedPingpongEEENS5_IJNSA_ILi64EEENSA_ILi80EEENSA_ILi256EEEEEEaNS5_IJlSB_lEEEaSJ_NS4_8TiledMMAINS4_8MMA_AtomIJNS4_4SM904GMMA26MMA_64x16x32_S32S8S8_SS_TNEEEENS4_6LayoutISC_NS5_IJNSA_ILi0EEESR_SR_EEEEENS5_IJNS4_10UnderscoreESU_SU_EEEEENS4_13SM90_TMA_LOADENS4_14ComposedLayoutINS4_7SwizzleILi3ELi4ELi3EEENS4_18smem_ptr_flag_bitsILi8EEENSQ_INS5_IJNSA_ILi8EEENSA_ILi128EEEEEENS5_IJS14_SB_EEEEEEEvNS4_8identityESX_S18_vS19_EENS_8epilogue10collective6detail29Sm90TmaWarpSpecializedAdapterINS1C_15DefaultEpilogueIaSJ_SJ_NS1B_6thread17LinearCombinationIaLi1EiiLNS1G_9ScaleType4KindE0ELNS_15FloatRoundStyleE2EaEENS1_15EpilogueDefaultEEEEEvvEEEEvNT_6ParamsE)
	.align		4
        /*000c*/ 	.word	index@(__assertfail)
	.align		4
        /*0010*/ 	.word	0x00000000
	.align		4
        /*0014*/ 	.word	0xfffffffe
	.align		4
        /*0018*/ 	.word	0x00000000
	.align		4
        /*001c*/ 	.word	0xfffffffd
	.align		4
        /*0020*/ 	.word	0x00000000
	.align		4
        /*0024*/ 	.word	0xfffffffc


//--------------------- .nv.constant4             --------------------------
	.section	.nv.constant4,"a",@progbits
	.align	8
	.align		8
.nv.constant4:
        /*0000*/ 	.dword	__assertfail
	.align		8
        /*0008*/ 	.dword	__unnamed_1
	.align		8
        /*0010*/ 	.dword	_ZN39_INTERNAL_960ff1ee_4_k_cu_2777388d_55814cuda3std3__45__cpo5beginE
	.align		8
        /*0018*/ 	.dword	_ZN39_INTERNAL_960ff1ee_4_k_cu_2777388d_55814cuda3std3__45__cpo3endE
	.align		8
        /*0020*/ 	.dword	_ZN39_INTERNAL_960ff1ee_4_k_cu_2777388d_55814cuda3std3__45__cpo6cbeginE
	.align		8
        /*0028*/ 	.dword	_ZN39_INTERNAL_960ff1ee_4_k_cu_2777388d_55814cuda3std3__45__cpo4cendE
	.align		8
        /*0030*/ 	.dword	_ZN39_INTERNAL_960ff1ee_4_k_cu_2777388d_55814cuda3std3__441_GLOBAL__N__960ff1ee_4_k_cu_2777388d_55816ignoreE
	.align		8
        /*0038*/ 	.dword	_ZN39_INTERNAL_960ff1ee_4_k_cu_2777388d_55814cuda3std3__419piecewise_constructE
	.align		8
        /*0040*/ 	.dword	_ZN39_INTERNAL_960ff1ee_4_k_cu_2777388d_55814cuda3std3__48in_placeE
	.align		8
        /*0048*/ 	.dword	_ZN39_INTERNAL_960ff1ee_4_k_cu_2777388d_55814cuda3std6ranges3__45__cpo4swapE
	.align		8
        /*0050*/ 	.dword	_ZN39_INTERNAL_960ff1ee_4_k_cu_2777388d_55814cuda3std6ranges3__45__cpo9iter_moveE
	.align		8
        /*0058*/ 	.dword	_ZN39_INTERNAL_960ff1ee_4_k_cu_2777388d_55814cute7productE
	.align		8
        /*0060*/ 	.dword	_ZN39_INTERNAL_960ff1ee_4_k_cu_2777388d_55814cute1_E
	.align		8
        /*0068*/ 	.dword	$str$22
	.align		8
        /*0070*/ 	.dword	$str$23


//--------------------- .text._ZN7cutlass13device_kernelINS_4gemm6kernel13GemmUniversalIN4cute5tupleIJiiiiEEENS1_10collective13CollectiveMmaINS1_34MainloopSm90TmaGmmaWarpSpecializedILi6ENS5_IJNS4_1CILi1EEESB_SB_EEENS1_32KernelTmaWarpSpecializedPingpongEEENS5_IJNSA_ILi64EEENSA_ILi80EEENSA_ILi256EEEEEEaNS5_IJlSB_lEEEaSJ_NS4_8TiledMMAINS4_8MMA_AtomIJNS4_4SM904GMMA26MMA_64x16x32_S32S8S8_SS_TNEEEENS4_6LayoutISC_NS5_IJNSA_ILi0EEESR_SR_EEEEENS5_IJNS4_10UnderscoreESU_SU_EEEEENS4_13SM90_TMA_LOADENS4_14ComposedLayoutINS4_7SwizzleILi3ELi4ELi3EEENS4_18smem_ptr_flag_bitsILi8EEENSQ_INS5_IJNSA_ILi8EEENSA_ILi128EEEEEENS5_IJS14_SB_EEEEEEEvNS4_8identityESX_S18_vS19_EENS_8epilogue10collective6detail29Sm90TmaWarpSpecializedAdapterINS1C_15DefaultEpilogueIaSJ_SJ_NS1B_6thread17LinearCombinationIaLi1EiiLNS1G_9ScaleType4KindE0ELNS_15FloatRoundStyleE2EaEENS1_15EpilogueDefaultEEEEEvvEEEEvNT_6ParamsE --------------------------
	.section	.text._ZN7cutlass13device_kernelINS_4gemm6kernel13GemmUniversalIN4cute5tupleIJiiiiEEENS1_10collective13CollectiveMmaINS1_34MainloopSm90TmaGmmaWarpSpecializedILi6ENS5_IJNS4_1CILi1EEESB_SB_EEENS1_32KernelTmaWarpSpecializedPingpongEEENS5_IJNSA_ILi64EEENSA_ILi80EEENSA_ILi256EEEEEEaNS5_IJlSB_lEEEaSJ_NS4_8TiledMMAINS4_8MMA_AtomIJNS4_4SM904GMMA26MMA_64x16x32_S32S8S8_SS_TNEEEENS4_6LayoutISC_NS5_IJNSA_ILi0EEESR_SR_EEEEENS5_IJNS4_10UnderscoreESU_SU_EEEEENS4_13SM90_TMA_LOADENS4_14ComposedLayoutINS4_7SwizzleILi3ELi4ELi3EEENS4_18smem_ptr_flag_bitsILi8EEENSQ_INS5_IJNSA_ILi8EEENSA_ILi128EEEEEENS5_IJS14_SB_EEEEEEEvNS4_8identityESX_S18_vS19_EENS_8epilogue10collective6detail29Sm90TmaWarpSpecializedAdapterINS1C_15DefaultEpilogueIaSJ_SJ_NS1B_6thread17LinearCombinationIaLi1EiiLNS1G_9ScaleType4KindE0ELNS_15FloatRoundStyleE2EaEENS1_15EpilogueDefaultEEEEEvvEEEEvNT_6ParamsE,"ax",@progbits
	.align	128
.text._ZN7cutlass13device_kernelINS_4gemm6kernel13GemmUniversalIN4cute5tupleIJiiiiEEENS1_10collective13CollectiveMmaINS1_34MainloopSm90TmaGmmaWarpSpecializedILi6ENS5_IJNS4_1CILi1EEESB_SB_EEENS1_32KernelTmaWarpSpecializedPingpongEEENS5_IJNSA_ILi64EEENSA_ILi80EEENSA_ILi256EEEEEEaNS5_IJlSB_lEEEaSJ_NS4_8TiledMMAINS4_8MMA_AtomIJNS4_4SM904GMMA26MMA_64x16x32_S32S8S8_SS_TNEEEENS4_6LayoutISC_NS5_IJNSA_ILi0EEESR_SR_EEEEENS5_IJNS4_10UnderscoreESU_SU_EEEEENS4_13SM90_TMA_LOADENS4_14ComposedLayoutINS4_7SwizzleILi3ELi4ELi3EEENS4_18smem_ptr_flag_bitsILi8EEENSQ_INS5_IJNSA_ILi8EEENSA_ILi128EEEEEENS5_IJS14_SB_EEEEEEEvNS4_8identityESX_S18_vS19_EENS_8epilogue10collective6detail29Sm90TmaWarpSpecializedAdapterINS1C_15DefaultEpilogueIaSJ_SJ_NS1B_6thread17LinearCombinationIaLi1EiiLNS1G_9ScaleType4KindE0ELNS_15FloatRoundStyleE2EaEENS1_15EpilogueDefaultEEEEEvvEEEEvNT_6ParamsE:
        .type           _ZN7cutlass13device_kernelINS_4gemm6kernel13GemmUniversalIN4cute5tupleIJiiiiEEENS1_10collective13CollectiveMmaINS1_34MainloopSm90TmaGmmaWarpSpecializedILi6ENS5_IJNS4_1CILi1EEESB_SB_EEENS1_32KernelTmaWarpSpecializedPingpongEEENS5_IJNSA_ILi64EEENSA_ILi80EEENSA_ILi256EEEEEEaNS5_IJlSB_lEEEaSJ_NS4_8TiledMMAINS4_8MMA_AtomIJNS4_4SM904GMMA26MMA_64x16x32_S32S8S8_SS_TNEEEENS4_6LayoutISC_NS5_IJNSA_ILi0EEESR_SR_EEEEENS5_IJNS4_10UnderscoreESU_SU_EEEEENS4_13SM90_TMA_LOADENS4_14ComposedLayoutINS4_7SwizzleILi3ELi4ELi3EEENS4_18smem_ptr_flag_bitsILi8EEENSQ_INS5_IJNSA_ILi8EEENSA_ILi128EEEEEENS5_IJS14_SB_EEEEEEEvNS4_8identityESX_S18_vS19_EENS_8epilogue10collective6detail29Sm90TmaWarpSpecializedAdapterINS1C_15DefaultEpilogueIaSJ_SJ_NS1B_6thread17LinearCombinationIaLi1EiiLNS1G_9ScaleType4KindE0ELNS_15FloatRoundStyleE2EaEENS1_15EpilogueDefaultEEEEEvvEEEEvNT_6ParamsE,@function
        .size           _ZN7cutlass13device_kernelINS_4gemm6kernel13GemmUniversalIN4cute5tupleIJiiiiEEENS1_10collective13CollectiveMmaINS1_34MainloopSm90TmaGmmaWarpSpecializedILi6ENS5_IJNS4_1CILi1EEESB_SB_EEENS1_32KernelTmaWarpSpecializedPingpongEEENS5_IJNSA_ILi64EEENSA_ILi80EEENSA_ILi256EEEEEEaNS5_IJlSB_lEEEaSJ_NS4_8TiledMMAINS4_8MMA_AtomIJNS4_4SM904GMMA26MMA_64x16x32_S32S8S8_SS_TNEEEENS4_6LayoutISC_NS5_IJNSA_ILi0EEESR_SR_EEEEENS5_IJNS4_10UnderscoreESU_SU_EEEEENS4_13SM90_TMA_LOADENS4_14ComposedLayoutINS4_7SwizzleILi3ELi4ELi3EEENS4_18smem_ptr_flag_bitsILi8EEENSQ_INS5_IJNSA_ILi8EEENSA_ILi128EEEEEENS5_IJS14_SB_EEEEEEEvNS4_8identityESX_S18_vS19_EENS_8epilogue10collective6detail29Sm90TmaWarpSpecializedAdapterINS1C_15DefaultEpilogueIaSJ_SJ_NS1B_6thread17LinearCombinationIaLi1EiiLNS1G_9ScaleType4KindE0ELNS_15FloatRoundStyleE2EaEENS1_15EpilogueDefaultEEEEEvvEEEEvNT_6ParamsE,(.L_x_157 - _ZN7cutlass13device_kernelINS_4gemm6kernel13GemmUniversalIN4cute5tupleIJiiiiEEENS1_10collective13CollectiveMmaINS1_34MainloopSm90TmaGmmaWarpSpecializedILi6ENS5_IJNS4_1CILi1EEESB_SB_EEENS1_32KernelTmaWarpSpecializedPingpongEEENS5_IJNSA_ILi64EEENSA_ILi80EEENSA_ILi256EEEEEEaNS5_IJlSB_lEEEaSJ_NS4_8TiledMMAINS4_8MMA_AtomIJNS4_4SM904GMMA26MMA_64x16x32_S32S8S8_SS_TNEEEENS4_6LayoutISC_NS5_IJNSA_ILi0EEESR_SR_EEEEENS5_IJNS4_10UnderscoreESU_SU_EEEEENS4_13SM90_TMA_LOADENS4_14ComposedLayoutINS4_7SwizzleILi3ELi4ELi3EEENS4_18smem_ptr_flag_bitsILi8EEENSQ_INS5_IJNSA_ILi8EEENSA_ILi128EEEEEENS5_IJS14_SB_EEEEEEEvNS4_8identityESX_S18_vS19_EENS_8epilogue10collective6detail29Sm90TmaWarpSpecializedAdapterINS1C_15DefaultEpilogueIaSJ_SJ_NS1B_6thread17LinearCombinationIaLi1EiiLNS1G_9ScaleType4KindE0ELNS_15FloatRoundStyleE2EaEENS1_15EpilogueDefaultEEEEEvvEEEEvNT_6ParamsE)
        .other          _ZN7cutlass13device_kernelINS_4gemm6kernel13GemmUniversalIN4cute5tupleIJiiiiEEENS1_10collective13CollectiveMmaINS1_34MainloopSm90TmaGmmaWarpSpecializedILi6ENS5_IJNS4_1CILi1EEESB_SB_EEENS1_32KernelTmaWarpSpecializedPingpongEEENS5_IJNSA_ILi64EEENSA_ILi80EEENSA_ILi256EEEEEEaNS5_IJlSB_lEEEaSJ_NS4_8TiledMMAINS4_8MMA_AtomIJNS4_4SM904GMMA26MMA_64x16x32_S32S8S8_SS_TNEEEENS4_6LayoutISC_NS5_IJNSA_ILi0EEESR_SR_EEEEENS5_IJNS4_10UnderscoreESU_SU_EEEEENS4_13SM90_TMA_LOADENS4_14ComposedLayoutINS4_7SwizzleILi3ELi4ELi3EEENS4_18smem_ptr_flag_bitsILi8EEENSQ_INS5_IJNSA_ILi8EEENSA_ILi128EEEEEENS5_IJS14_SB_EEEEEEEvNS4_8identityESX_S18_vS19_EENS_8epilogue10collective6detail29Sm90TmaWarpSpecializedAdapterINS1C_15DefaultEpilogueIaSJ_SJ_NS1B_6thread17LinearCombinationIaLi1EiiLNS1G_9ScaleType4KindE0ELNS_15FloatRoundStyleE2EaEENS1_15EpilogueDefaultEEEEEvvEEEEvNT_6ParamsE,@"STO_CUDA_ENTRY STV_DEFAULT"
_ZN7cutlass13device_kernelINS_4gemm6kernel13GemmUniversalIN4cute5tupleIJiiiiEEENS1_10collective13CollectiveMmaINS1_34MainloopSm90TmaGmmaWarpSpecializedILi6ENS5_IJNS4_1CILi1EEESB_SB_EEENS1_32KernelTmaWarpSpecializedPingpongEEENS5_IJNSA_ILi64EEENSA_ILi80EEENSA_ILi256EEEEEEaNS5_IJlSB_lEEEaSJ_NS4_8TiledMMAINS4_8MMA_AtomIJNS4_4SM904GMMA26MMA_64x16x32_S32S8S8_SS_TNEEEENS4_6LayoutISC_NS5_IJNSA_ILi0EEESR_SR_EEEEENS5_IJNS4_10UnderscoreESU_SU_EEEEENS4_13SM90_TMA_LOADENS4_14ComposedLayoutINS4_7SwizzleILi3ELi4ELi3EEENS4_18smem_ptr_flag_bitsILi8EEENSQ_INS5_IJNSA_ILi8EEENSA_ILi128EEEEEENS5_IJS14_SB_EEEEEEEvNS4_8identityESX_S18_vS19_EENS_8epilogue10collective6detail29Sm90TmaWarpSpecializedAdapterINS1C_15DefaultEpilogueIaSJ_SJ_NS1B_6thread17LinearCombinationIaLi1EiiLNS1G_9ScaleType4KindE0ELNS_15FloatRoundStyleE2EaEENS1_15EpilogueDefaultEEEEEvvEEEEvNT_6ParamsE:
[----:B------:R-:W0:Y:S02]  /*0000*/  LDC R1, c[0x0][0x28] ;  /* 0x00000a00ff017b82 */ /* 0x000e240000000800 */
[----:B0-----:R-:W-:Y:S01]  /*0010*/  VIADD R1, R1, 0xfffffff8 ;  /* 0xfffffff801017836 */ /* 0x001fe20000000000 */
[----:B------:R-:W0:Y:S01]  /*0020*/  S2R R4, SR_TID.X ;  /* 0x0000000000047919 */ /* 0x000e220000002100 */
[----:B------:R-:W-:Y:S01]  /*0030*/  ELECT P0, URZ, PT ;  /* 0x00000000003f782f */ /* 0x000fe20003800000 */
[----:B------:R-:W-:Y:S01]  /*0040*/  BSSY B0, `(.L_x_0) ;  /* 0x000000f000007945 */ /* 0x000fe20003800000 */
[--C-:B0-----:R-:W-:Y:S02]  /*0050*/  SHF.R.U32.HI R0, RZ, 0x5, R4.reuse ;  /* 0x00000005ff007819 */ /* 0x101fe40000011604 */
[----:B------:R-:W-:-:S03]  /*0060*/  SHF.R.U32.HI R5, RZ, 0x7, R4 ;  /* 0x00000007ff057819 */ /* 0x000fc60000011604 */
[----:B------:R-:W0:Y:S04]  /*0070*/  SHFL.IDX PT, R2, R0, RZ, 0x1f ;  /* 0x00001fff00027589 */ /* 0x000e2800000e0000 */
[----:B------:R1:W2:Y:S01]  /*0080*/  SHFL.IDX PT, R8, R5, RZ, 0x1f ;  /* 0x00001fff05087589 */ /* 0x0002a200000e0000 */
[----:B0-----:R-:W-:-:S13]  /*0090*/  ISETP.NE.OR P0, PT, R2, RZ, !P0 ;  /* 0x000000ff0200720c */ /* 0x001fda0004705670 */
[----:B-12---:R-:W-:Y:S05]  /*00a0*/  @P0 BRA `(.L_x_1) ;  /* 0x0000000000200947 */ /* 0x006fea0003800000 */
[----:B------:R-:W-:Y:S02]  /*00b0*/  ULDC.64 UR4, c[0x0][0x198] ;  /* 0x0000660000047ab9 */ /* 0x000fe40000000a00 */
[----:B------:R-:W-:Y:S02]  /*00c0*/  UIADD3 UR6, UP0, UR4, 0xf0, URZ ;  /* 0x000000f004067890 */ /* 0x000fe4000ff1e03f */
[----:B------:R-:W-:Y:S02]  /*00d0*/  UIADD3 UR4, UP1, UR4, 0x1f0, URZ ;  /* 0x000001f004047890 */ /* 0x000fe4000ff3e03f */
[----:B------:R-:W-:Y:S02]  /*00e0*/  UIADD3.X UR7, URZ, UR5, URZ, UP0, !UPT ;  /* 0x000000053f077290 */ /* 0x000fe400087fe43f */
[----:B------:R-:W-:-:S07]  /*00f0*/  UIADD3.X UR5, URZ, UR5, URZ, UP1, !UPT ;  /* 0x000000053f057290 */ /* 0x000fce0008ffe43f */
[----:B------:R0:W-:Y:S02]  /*0100*/  UTMACCTL.PF [UR6] ;  /* 0x00000000060079b9 */ /* 0x0001e40008040000 */
[----:B------:R0:W-:Y:S02]  /*0110*/  UTMACCTL.PF [UR4] ;  /* 0x00000000040079b9 */ /* 0x0001e40008040000 */
[----:B0-----:R-:W-:Y:S01]  /*0120*/  NOP ;  /* 0x0000000000007918 */ /* 0x001fe20000000000 */
.L_x_1:
[----:B------:R-:W-:Y:S05]  /*0130*/  BSYNC B0 ;  /* 0x0000000000007941 */ /* 0x000fea0003800000 */
.L_x_0:
[----:B------:R-:W0:Y:S02]  /*0140*/  SHFL.IDX PT, R3, R0, RZ, 0x1f ;  /* 0x00001fff00037589 */ /* 0x000e2400000e0000 */
[----:B0-----:R-:W-:-:S13]  /*0150*/  ISETP.NE.AND P0, PT, R3, RZ, PT ;  /* 0x000000ff0300720c */ /* 0x001fda0003f05270 */
[----:B------:R-:W-:Y:S05]  /*0160*/  @P0 BRA `(.L_x_2) ;  /* 0x0000000000680947 */ /* 0x000fea0003800000 */
[----:B------:R-:W0:Y:S01]  /*0170*/  S2UR UR8, SR_CgaCtaId ;  /* 0x00000000000879c3 */ /* 0x000e220000008800 */
[----:B------:R-:W-:Y:S01]  /*0180*/  UMOV UR4, 0x400 ;  /* 0x0000040000047882 */ /* 0x000fe20000000000 */
[----:B------:R-:W-:Y:S01]  /*0190*/  UMOV UR5, 0x1 ;  /* 0x0000000100057882 */ /* 0x000fe20000000000 */
[----:B------:R-:W-:Y:S01]  /*01a0*/  UMOV UR6, 0x80 ;  /* 0x0000008000067882 */ /* 0x000fe20000000000 */
[----:B------:R-:W-:Y:S01]  /*01b0*/  ELECT P0, URZ, PT ;  /* 0x00000000003f782f */ /* 0x000fe20003800000 */
[----:B------:R-:W-:-:S04]  /*01c0*/  UIADD3 UR6, -UR6, 0x100000, URZ ;  /* 0x0010000006067890 */ /* 0x000fc8000fffe13f */
[----:B------:R-:W-:Y:S02]  /*01d0*/  USHF.L.U32 UR7, UR6, 0xb, URZ ;  /* 0x0000000b06077899 */ /* 0x000fe4000800063f */
[----:B------:R-:W-:Y:S02]  /*01e0*/  USHF.L.U32 UR6, UR6, 0x1, URZ ;  /* 0x0000000106067899 */ /* 0x000fe4000800063f */
[----:B0-----:R-:W-:Y:S02]  /*01f0*/  ULEA UR8, UR8, UR4, 0x18 ;  /* 0x0000000408087291 */ /* 0x001fe4000f8ec03f */
[----:B------:R-:W-:-:S04]  /*0200*/  UIADD3 UR4, -UR5, 0x100000, URZ ;  /* 0x0010000005047890 */ /* 0x000fc8000fffe13f */
[----:B------:R-:W-:Y:S02]  /*0210*/  USHF.L.U32 UR5, UR4, 0xb, URZ ;  /* 0x0000000b04057899 */ /* 0x000fe4000800063f */
[----:B------:R-:W-:Y:S01]  /*0220*/  USHF.L.U32 UR4, UR4, 0x1, URZ ;  /* 0x0000000104047899 */ /* 0x000fe2000800063f */
[----:B------:R-:W0:Y:S11]  /*0230*/  FENCE.VIEW.ASYNC.S ;  /* 0x00000000000073c6 */ /* 0x000e360000000000 */
[----:B0-----:R0:W1:Y:S01]  /*0240*/  SYNCS.EXCH.64 URZ, [UR8], UR4 ;  /* 0x00000004083f75b2 */ /* 0x0010620008000100 */
[----:B------:R0:W2:Y:S01]  /*0250*/  SYNCS.EXCH.64 URZ, [UR8+0x30], UR6 ;  /* 0x00003006083f75b2 */ /* 0x0000a20008000100 */
[----:B------:R0:W3:Y:S01]  /*0260*/  SYNCS.EXCH.64 URZ, [UR8+0x8], UR4 ;  /* 0x00000804083f75b2 */ /* 0x0000e20008000100 */
[----:B------:R0:W4:Y:S01]  /*0270*/  SYNCS.EXCH.64 URZ, [UR8+0x38], UR6 ;  /* 0x00003806083f75b2 */ /* 0x0001220008000100 */
[----:B------:R0:W0:Y:S01]  /*0280*/  SYNCS.EXCH.64 URZ, [UR8+0x10], UR4 ;  /* 0x00001004083f75b2 */ /* 0x0000220008000100 */
[----:B------:R0:W0:Y:S01]  /*0290*/  SYNCS.EXCH.64 URZ, [UR8+0x40], UR6 ;  /* 0x00004006083f75b2 */ /* 0x0000220008000100 */
[----:B------:R0:W0:Y:S01]  /*02a0*/  SYNCS.EXCH.64 URZ, [UR8+0x18], UR4 ;  /* 0x00001804083f75b2 */ /* 0x0000220008000100 */
[----:B------:R0:W0:Y:S01]  /*02b0*/  SYNCS.EXCH.64 URZ, [UR8+0x48], UR6 ;  /* 0x00004806083f75b2 */ /* 0x0000220008000100 */
[----:B------:R0:W0:Y:S01]  /*02c0*/  SYNCS.EXCH.64 URZ, [UR8+0x20], UR4 ;  /* 0x00002004083f75b2 */ /* 0x0000220008000100 */
[----:B------:R0:W0:Y:S01]  /*02d0*/  SYNCS.EXCH.64 URZ, [UR8+0x50], UR6 ;  /* 0x00005006083f75b2 */ /* 0x0000220008000100 */
[----:B------:R0:W0:Y:S01]  /*02e0*/  SYNCS.EXCH.64 URZ, [UR8+0x28], UR4 ;  /* 0x00002804083f75b2 */ /* 0x0000220008000100 */
[----:B------:R0:W0:Y:S01]  /*02f0*/  SYNCS.EXCH.64 URZ, [UR8+0x58], UR6 ;  /* 0x00005806083f75b2 */ /* 0x0000220008000100 */
[----:B------:R-:W-:Y:S01]  /*0300*/  NOP ;  /* 0x0000000000007918 */ /* 0x000fe20000000000 */
.L_x_2:
[----:B------:R-:W5:Y:S01]  /*0310*/  SHFL.IDX PT, R6, R0, RZ, 0x1f ;  /* 0x00001fff00067589 */ /* 0x000f6200000e0000 */
[----:B------:R-:W-:Y:S01]  /*0320*/  ELECT P0, URZ, PT ;  /* 0x00000000003f782f */ /* 0x000fe20003800000 */
[----:B------:R-:W-:Y:S01]  /*0330*/  NOP ;  /* 0x0000000000007918 */ /* 0x000fe20000000000 */
[----:B------:R-:W-:Y:S01]  /*0340*/  ELECT P1, URZ, PT ;  /* 0x00000000003f782f */ /* 0x000fe20003820000 */
[----:B------:R-:W1:Y:S01]  /*0350*/  SHFL.IDX PT, R3, R0, RZ, 0x1f ;  /* 0x00001fff00037589 */ /* 0x000e6200000e0000 */
[----:B0-----:R-:W-:Y:S01]  /*0360*/  UMOV UR4, 0x20 ;  /* 0x0000002000047882 */ /* 0x001fe20000000000 */
[----:B------:R-:W-:Y:S01]  /*0370*/  UMOV UR11, 0x80 ;  /* 0x00000080000b7882 */ /* 0x000fe20000000000 */
[----:B------:R-:W-:Y:S01]  /*0380*/  NOP ;  /* 0x0000000000007918 */ /* 0x000fe20000000000 */
[C---:B------:R-:W-:Y:S01]  /*0390*/  VIADD R33, R8.reuse, 0xffffffff ;  /* 0xffffffff08217836 */ /* 0x040fe20000000000 */
[----:B------:R-:W0:Y:S01]  /*03a0*/  SHFL.IDX PT, R5, R5, RZ, 0x1f ;  /* 0x00001fff05057589 */ /* 0x000e2200000e0000 */
[----:B------:R-:W-:Y:S01]  /*03b0*/  ULDC.64 UR46, c[0x0][0x208] ;  /* 0x00008200002e7ab9 */ /* 0x000fe20000000a00 */
[----:B------:R-:W-:-:S02]  /*03c0*/  ISETP.NE.AND P2, PT, R8, RZ, PT ;  /* 0x000000ff0800720c */ /* 0x000fc40003f45270 */
[----:B------:R-:W-:Y:S02]  /*03d0*/  ISETP.GE.U32.AND P3, PT, R33, 0x2, PT ;  /* 0x000000022100780c */ /* 0x000fe40003f66070 */
[----:B-----5:R-:W-:Y:S02]  /*03e0*/  ISETP.NE.OR P0, PT, R6, RZ, !P0 ;  /* 0x000000ff0600720c */ /* 0x020fe40004705670 */
[----:B-1----:R-:W-:Y:S02]  /*03f0*/  ISETP.NE.OR P1, PT, R3, RZ, !P1 ;  /* 0x000000ff0300720c */ /* 0x002fe40004f25670 */
[----:B------:R-:W-:-:S04]  /*0400*/  SHF.R.S32.HI R3, RZ, 0x1f, R2 ;  /* 0x0000001fff037819 */ /* 0x000fc80000011402 */
[----:B------:R-:W-:-:S05]  /*0410*/  LEA.HI R3, R3, R2, RZ, 0x2 ;  /* 0x0000000203037211 */ /* 0x000fca00078f10ff */
[----:B------:R-:W-:Y:S01]  /*0420*/  VOTEU.ALL UP0, P0 ;  /* 0x00000000003f7886 */ /* 0x000fe20000000000 */
[----:B------:R-:W-:Y:S01]  /*0430*/  LOP3.LUT R3, R3, 0xfffffffc, RZ, 0xc0, !PT ;  /* 0xfffffffc03037812 */ /* 0x000fe200078ec0ff */
[----:B------:R-:W-:-:S03]  /*0440*/  VOTEU.ALL UP1, P1 ;  /* 0x00000000003f7886 */ /* 0x000fc60000820000 */
[----:B------:R-:W1:Y:S01]  /*0450*/  @!UP0 S2UR UR7, SR_CgaCtaId ;  /* 0x00000000000789c3 */ /* 0x000e620000008800 */
[----:B------:R-:W-:Y:S01]  /*0460*/  @!UP0 UMOV UR6, 0x400 ;  /* 0x0000040000068882 */ /* 0x000fe20000000000 */
[----:B------:R-:W-:-:S04]  /*0470*/  @!UP0 UIADD3 UR4, -UR4, 0x100000, URZ ;  /* 0x0010000004048890 */ /* 0x000fc8000fffe13f */
[----:B------:R-:W-:Y:S02]  /*0480*/  @!UP0 USHF.L.U32 UR5, UR4, 0xb, URZ ;  /* 0x0000000b04058899 */ /* 0x000fe4000800063f */
[----:B------:R-:W-:Y:S01]  /*0490*/  @!UP0 USHF.L.U32 UR4, UR4, 0x1, URZ ;  /* 0x0000000104048899 */ /* 0x000fe2000800063f */
[----:B------:R-:W-:Y:S01]  /*04a0*/  IMAD.IADD R0, R2, 0x1, -R3 ;  /* 0x0000000102007824 */ /* 0x000fe200078e0a03 */
[----:B------:R-:W-:Y:S01]  /*04b0*/  @!UP1 UMOV UR9, 0x400 ;  /* 0x0000040000099882 */ /* 0x000fe20000000000 */
[----:B------:R-:W-:Y:S01]  /*04c0*/  VOTEU.ALL UP2, P1 ;  /* 0x00000000003f7886 */ /* 0x000fe20000840000 */
[----:B------:R-:W-:Y:S01]  /*04d0*/  VOTEU.ALL UP3, P1 ;  /* 0x00000000003f7886 */ /* 0x000fe20000860000 */
[----:B------:R-:W-:Y:S01]  /*04e0*/  VOTEU.ALL UP4, P1 ;  /* 0x00000000003f7886 */ /* 0x000fe20000880000 */
[----:B------:R-:W5:Y:S01]  /*04f0*/  @!UP1 S2UR UR10, SR_CgaCtaId ;  /* 0x00000000000a99c3 */ /* 0x000f620000008800 */
[----:B------:R-:W-:Y:S01]  /*0500*/  VOTEU.ALL UP5, P1 ;  /* 0x00000000003f7886 */ /* 0x000fe200008a0000 */
[----:B------:R-:W-:-:S04]  /*0510*/  SHF.R.S32.HI R3, RZ, 0x1f, R4 ;  /* 0x0000001fff037819 */ /* 0x000fc80000011404 */
[----:B------:R-:W-:-:S04]  /*0520*/  LEA.HI R3, R3, R4, RZ, 0x7 ;  /* 0x0000000403037211 */ /* 0x000fc800078f38ff */
[----:B------:R-:W-:-:S05]  /*0530*/  LOP3.LUT R3, R3, 0xffffff80, RZ, 0xc0, !PT ;  /* 0xffffff8003037812 */ /* 0x000fca00078ec0ff */
[----:B------:R-:W-:Y:S01]  /*0540*/  IMAD.IADD R3, R4, 0x1, -R3 ;  /* 0x0000000104037824 */ /* 0x000fe200078e0a03 */
[----:B-1----:R-:W-:Y:S02]  /*0550*/  @!UP0 ULEA UR8, UR7, UR6, 0x18 ;  /* 0x0000000607088291 */ /* 0x002fe4000f8ec03f */
[----:B------:R-:W-:-:S04]  /*0560*/  @!UP1 UIADD3 UR6, -UR11, 0x100000, URZ ;  /* 0x001000000b069890 */ /* 0x000fc8000fffe13f */
[----:B------:R-:W-:Y:S02]  /*0570*/  @!UP1 USHF.L.U32 UR7, UR6, 0xb, URZ ;  /* 0x0000000b06079899 */ /* 0x000fe4000800063f */
[----:B------:R-:W-:Y:S01]  /*0580*/  @!UP1 USHF.L.U32 UR6, UR6, 0x1, URZ ;  /* 0x0000000106069899 */ /* 0x000fe2000800063f */
[----:B------:R-:W-:Y:S01]  /*0590*/  VOTEU.ALL UP0, P0 ;  /* 0x00000000003f7886 */ /* 0x000fe20000000000 */
[----:B-----5:R-:W-:Y:S01]  /*05a0*/  @!UP1 ULEA UR9, UR10, UR9, 0x18 ;  /* 0x000000090a099291 */ /* 0x020fe2000f8ec03f */
[----:B------:R-:W-:Y:S02]  /*05b0*/  VOTEU.ALL UP1, P0 ;  /* 0x00000000003f7886 */ /* 0x000fe40000020000 */
[----:B------:R-:W-:Y:S01]  /*05c0*/  ULDC.64 UR10, c[0x0][0x598] ;  /* 0x00016600000a7ab9 */ /* 0x000fe20000000a00 */
[----:B------:R-:W-:Y:S01]  /*05d0*/  ISETP.NE.AND P0, PT, R0, 0x3, PT ;  /* 0x000000030000780c */ /* 0x000fe20003f05270 */
[----:B------:R-:W1:Y:S02]  /*05e0*/  FENCE.VIEW.ASYNC.S ;  /* 0x00000000000073c6 */ /* 0x000e640000000000 */
[----:B-1----:R1:W2:Y:S01]  /*05f0*/  @!UP0 SYNCS.EXCH.64 URZ, [UR8+0x90], UR4 ;  /* 0x00009004083f85b2 */ /* 0x0022a20008000100 */
[----:B------:R-:W-:-:S02]  /*0600*/  ISETP.NE.U32.AND P1, PT, RZ, UR10, PT ;  /* 0x0000000aff007c0c */ /* 0x000fc4000bf25070 */
[----:B------:R-:W-:Y:S02]  /*0610*/  ISETP.EQ.OR P0, PT, R0, RZ, !P0 ;  /* 0x000000ff0000720c */ /* 0x000fe40004702670 */
[----:B------:R-:W-:Y:S02]  /*0620*/  ISETP.NE.AND.EX P1, PT, RZ, UR11, PT, P1 ;  /* 0x0000000bff007c0c */ /* 0x000fe4000bf25310 */
[----:B------:R-:W-:-:S04]  /*0630*/  ISETP.EQ.AND P0, PT, R8, RZ, P0 ;  /* 0x000000ff0800720c */ /* 0x000fc80000702270 */
[----:B------:R-:W-:-:S04]  /*0640*/  SEL R16, RZ, 0x1, !P0 ;  /* 0x00000001ff107807 */ /* 0x000fc80004000000 */
[----:B------:R-:W-:Y:S01]  /*0650*/  SEL R16, R16, 0x2, P3 ;  /* 0x0000000210107807 */ /* 0x000fe20001800000 */
[----:B------:R1:W2:Y:S01]  /*0660*/  @!UP1 SYNCS.EXCH.64 URZ, [UR8+0x98], UR4 ;  /* 0x00009804083f95b2 */ /* 0x0002a20008000100 */
[----:B------:R-:W-:Y:S01]  /*0670*/  NOP ;  /* 0x0000000000007918 */ /* 0x000fe20000000000 */
[----:B------:R1:W2:Y:S01]  /*0680*/  @!UP2 SYNCS.EXCH.64 URZ, [UR9+0x70], UR6 ;  /* 0x00007006093fa5b2 */ /* 0x0002a20008000100 */
[----:B------:R1:W2:Y:S01]  /*0690*/  @!UP3 SYNCS.EXCH.64 URZ, [UR9+0x78], UR6 ;  /* 0x00007806093fb5b2 */ /* 0x0002a20008000100 */
[----:B------:R1:W2:Y:S01]  /*06a0*/  @!UP4 SYNCS.EXCH.64 URZ, [UR9+0x80], UR6 ;  /* 0x00008006093fc5b2 */ /* 0x0002a20008000100 */
[----:B------:R1:W2:Y:S01]  /*06b0*/  @!UP5 SYNCS.EXCH.64 URZ, [UR9+0x88], UR6 ;  /* 0x00008806093fd5b2 */ /* 0x0002a20008000100 */
[----:B------:R-:W-:Y:S01]  /*06c0*/  NOP ;  /* 0x0000000000007918 */ /* 0x000fe20000000000 */
[----:B--234-:R-:W-:Y:S06]  /*06d0*/  BAR.SYNC.DEFER_BLOCKING 0x0 ;  /* 0x0000000000007b1d */ /* 0x01cfec0000010000 */
[----:B01----:R-:W-:Y:S05]  /*06e0*/  @!P1 BRA `(.L_x_3) ;  /* 0x00000000001c9947 */ /* 0x003fea0003800000 */
[----:B------:R-:W0:Y:S02]  /*06f0*/  LDC.64 R6, c[0x0][0x598] ;  /* 0x00016600ff067b82 */ /* 0x000e240000000a00 */
[----:B0-----:R-:W2:Y:S02]  /*0700*/  LDG.E.64 R6, desc[UR46][R6.64] ;  /* 0x0000002e06067981 */ /* 0x001ea4000c1e1b00 */
[----:B--2---:R-:W-:-:S04]  /*0710*/  ISETP.NE.U32.AND P0, PT, R6, RZ, PT ;  /* 0x000000ff0600720c */ /* 0x004fc80003f05070 */
[----:B------:R-:W-:-:S13]  /*0720*/  ISETP.NE.AND.EX P0, PT, R7, RZ, PT, P0 ;  /* 0x000000ff0700720c */ /* 0x000fda0003f05300 */
[----:B------:R-:W-:Y:S05]  /*0730*/  @!P0 BRA `(.L_x_3) ;  /* 0x0000000000088947 */ /* 0x000fea0003800000 */
[----:B------:R1:W5:Y:S01]  /*0740*/  LD.E R64, desc[UR46][R6.64] ;  /* 0x0000002e06407980 */ /* 0x000362000c101900 */
[----:B------:R-:W-:Y:S05]  /*0750*/  BRA `(.L_x_4) ;  /* 0x0000000000247947 */ /* 0x000fea0003800000 */
.L_x_3:
[----:B------:R-:W-:Y:S02]  /*0760*/  ULDC.64 UR4, c[0x0][0x588] ;  /* 0x0001620000047ab9 */ /* 0x000fe40000000a00 */
[----:B------:R-:W-:-:S04]  /*0770*/  ISETP.NE.U32.AND P0, PT, RZ, UR4, PT ;  /* 0x00000004ff007c0c */ /* 0x000fc8000bf05070 */
[----:B------:R-:W-:-:S13]  /*0780*/  ISETP.NE.AND.EX P0, PT, RZ, UR5, PT, P0 ;  /* 0x00000005ff007c0c */ /* 0x000fda000bf05300 */
[----:B------:R-:W-:Y:S05]  /*0790*/  @!P0 BRA `(.L_x_5) ;  /* 0x00000000000c8947 */ /* 0x000fea0003800000 */
[----:B------:R-:W0:Y:S02]  /*07a0*/  LDC.64 R64, c[0x0][0x588] ;  /* 0x00016200ff407b82 */ /* 0x000e240000000a00 */
[----:B0-----:R0:W5:Y:S01]  /*07b0*/  LDG.E R64, desc[UR46][R64.64] ;  /* 0x0000002e40407981 */ /* 0x001162000c1e1900 */
[----:B------:R-:W-:Y:S05]  /*07c0*/  BRA `(.L_x_4) ;  /* 0x0000000000087947 */ /* 0x000fea0003800000 */
.L_x_5:
[----:B------:R-:W-:Y:S02]  /*07d0*/  ULDC UR4, c[0x0][0x580] ;  /* 0x0001600000047ab9 */ /* 0x000fe40000000800 */
[----:B------:R-:W-:-:S07]  /*07e0*/  IMAD.U32 R64, RZ, RZ, UR4 ;  /* 0x00000004ff407e24 */ /* 0x000fce000f8e00ff */
.L_x_4:
[----:B------:R-:W-:Y:S02]  /*07f0*/  ULDC.64 UR4, c[0x0][0x5a0] ;  /* 0x0001680000047ab9 */ /* 0x000fe40000000a00 */
[----:B------:R-:W-:-:S04]  /*0800*/  ISETP.NE.U32.AND P0, PT, RZ, UR4, PT ;  /* 0x00000004ff007c0c */ /* 0x000fc8000bf05070 */
[----:B------:R-:W-:-:S13]  /*0810*/  ISETP.NE.AND.EX P0, PT, RZ, UR5, PT, P0 ;  /* 0x00000005ff007c0c */ /* 0x000fda000bf05300 */
[----:B------:R-:W-:Y:S05]  /*0820*/  @!P0 BRA `(.L_x_6) ;  /* 0x00000000001c8947 */ /* 0x000fea0003800000 */
[----:B-1----:R-:W1:Y:S02]  /*0830*/  LDC.64 R6, c[0x0][0x5a0] ;  /* 0x00016800ff067b82 */ /* 0x002e640000000a00 */
[----:B-1----:R-:W2:Y:S02]  /*0840*/  LDG.E.64 R6, desc[UR46][R6.64] ;  /* 0x0000002e06067981 */ /* 0x002ea4000c1e1b00 */
[----:B--2---:R-:W-:-:S04]  /*0850*/  ISETP.NE.U32.AND P0, PT, R6, RZ, PT ;  /* 0x000000ff0600720c */ /* 0x004fc80003f05070 */
[----:B------:R-:W-:-:S13]  /*0860*/  ISETP.NE.AND.EX P0, PT, R7, RZ, PT, P0 ;  /* 0x000000ff0700720c */ /* 0x000fda0003f05300 */
[----:B------:R-:W-:Y:S05]  /*0870*/  @!P0 BRA `(.L_x_6) ;  /* 0x0000000000088947 */ /* 0x000fea0003800000 */
[----:B0-----:R2:W5:Y:S01]  /*0880*/  LD.E R65, desc[UR46][R6.64] ;  /* 0x0000002e06417980 */ /* 0x001562000c101900 */
[----:B------:R-:W-:Y:S05]  /*0890*/  BRA `(.L_x_7) ;  /* 0x0000000000247947 */ /* 0x000fea0003800000 */
.L_x_6:
[----:B------:R-:W-:Y:S02]  /*08a0*/  ULDC.64 UR4, c[0x0][0x590] ;  /* 0x0001640000047ab9 */ /* 0x000fe40000000a00 */
[----:B------:R-:W-:-:S04]  /*08b0*/  ISETP.NE.U32.AND P0, PT, RZ, UR4, PT ;  /* 0x00000004ff007c0c */ /* 0x000fc8000bf05070 */
[----:B------:R-:W-:-:S13]  /*08c0*/  ISETP.NE.AND.EX P0, PT, RZ, UR5, PT, P0 ;  /* 0x00000005ff007c0c */ /* 0x000fda000bf05300 */
[----:B------:R-:W-:Y:S05]  /*08d0*/  @!P0 BRA `(.L_x_8) ;  /* 0x00000000000c8947 */ /* 0x000fea0003800000 */
[----:B-1----:R-:W0:Y:S02]  /*08e0*/  LDC.64 R6, c[0x0][0x590] ;  /* 0x00016400ff067b82 */ /* 0x002e240000000a00 */
[----:B0-----:R0:W5:Y:S01]  /*08f0*/  LDG.E R65, desc[UR46][R6.64] ;  /* 0x0000002e06417981 */ /* 0x001162000c1e1900 */
[----:B------:R-:W-:Y:S05]  /*0900*/  BRA `(.L_x_7) ;  /* 0x0000000000087947 */ /* 0x000fea0003800000 */
.L_x_8:
[----:B------:R-:W-:Y:S02]  /*0910*/  ULDC UR4, c[0x0][0x584] ;  /* 0x0001610000047ab9 */ /* 0x000fe40000000800 */
[----:B0-----:R-:W-:-:S07]  /*0920*/  IMAD.U32 R65, RZ, RZ, UR4 ;  /* 0x00000004ff417e24 */ /* 0x001fce000f8e00ff */
.L_x_7:
[----:B------:R-:W3:Y:S01]  /*0930*/  LDC R2, c[0x0][0x65c] ;  /* 0x00019700ff027b82 */ /* 0x000ee20000000800 */
[----:B------:R-:W4:Y:S01]  /*0940*/  S2R R14, SR_CTAID.Y ;  /* 0x00000000000e7919 */ /* 0x000f220000002600 */
[----:B------:R-:W-:Y:S01]  /*0950*/  ULDC UR6, c[0x0][0x28c] ;  /* 0x0000a30000067ab9 */ /* 0x000fe20000000800 */
[----:B------:R-:W-:Y:S01]  /*0960*/  ISETP.NE.AND P0, PT, R8, 0x2, PT ;  /* 0x000000020800780c */ /* 0x000fe20003f05270 */
[----:B------:R-:W-:Y:S01]  /*0970*/  UIADD3 UR6, UR6, 0xff, URZ ;  /* 0x000000ff06067890 */ /* 0x000fe2000fffe03f */
[----:B012---:R-:W0:Y:S01]  /*0980*/  S2R R6, SR_CTAID.X ;  /* 0x0000000000067919 */ /* 0x007e220000002500 */
[----:B------:R-:W-:Y:S01]  /*0990*/  IMAD.MOV.U32 R7, RZ, RZ, RZ ;  /* 0x000000ffff077224 */ /* 0x000fe200078e00ff */
[----:B------:R-:W-:Y:S01]  /*09a0*/  UMOV UR36, URZ ;  /* 0x0000003f00247c82 */ /* 0x000fe20008000000 */
[----:B------:R-:W-:Y:S01]  /*09b0*/  USHF.R.S32.HI UR7, URZ, 0x1f, UR6 ;  /* 0x0000001f3f077899 */ /* 0x000fe20008011406 */
[----:B------:R-:W-:Y:S01]  /*09c0*/  UMOV UR37, URZ ;  /* 0x0000003f00257c82 */ /* 0x000fe20008000000 */
[----:B------:R-:W-:-:S02]  /*09d0*/  ULDC.64 UR8, c[0x0][0x650] ;  /* 0x0001940000087ab9 */ /* 0x000fc40000000a00 */
[----:B------:R-:W-:-:S04]  /*09e0*/  ULEA.HI UR7, UR7, UR6, URZ, 0x8 ;  /* 0x0000000607077291 */ /* 0x000fc8000f8f403f */
[----:B------:R-:W-:Y:S01]  /*09f0*/  USHF.R.S32.HI UR38, URZ, 0x8, UR7 ;  /* 0x000000083f267899 */ /* 0x000fe20008011407 */
[----:B---3--:R-:W-:-:S13]  /*0a00*/  ISETP.NE.AND P1, PT, R2, 0x1, PT ;  /* 0x000000010200780c */ /* 0x008fda0003f25270 */
[----:B------:R-:W0:Y:S01]  /*0a10*/  @P1 LDC R19, c[0x0][0x10] ;  /* 0x00000400ff131b82 */ /* 0x000e220000000800 */
[----:B----4-:R-:W-:Y:S02]  /*0a20*/  @P1 IMAD.MOV.U32 R8, RZ, RZ, R14 ;  /* 0x000000ffff081224 */ /* 0x010fe400078e000e */
[----:B------:R-:W-:Y:S02]  /*0a30*/  @P1 IMAD.MOV.U32 R9, RZ, RZ, RZ ;  /* 0x000000ffff091224 */ /* 0x000fe400078e00ff */
[----:B------:R-:W-:-:S03]  /*0a40*/  @P1 IMAD.MOV.U32 R17, RZ, RZ, RZ ;  /* 0x000000ffff111224 */ /* 0x000fc600078e00ff */
[----:B------:R-:W1:Y:S01]  /*0a50*/  @!P1 LDC R11, c[0x0][0xc] ;  /* 0x00000300ff0b9b82 */ /* 0x000e620000000800 */
[----:B------:R-:W-:Y:S01]  /*0a60*/  ULDC UR4, c[0x0][0xc] ;  /* 0x0000030000047ab9 */ /* 0x000fe20000000800 */
[----:B------:R-:W-:Y:S02]  /*0a70*/  ULDC UR5, c[0x0][0x10] ;  /* 0x0000040000057ab9 */ /* 0x000fe40000000800 */
[----:B------:R-:W-:-:S04]  /*0a80*/  UIMAD.WIDE.U32 UR4, UR4, UR5, URZ ;  /* 0x00000005040472a5 */ /* 0x000fc8000f8e003f */
[----:B------:R-:W2:Y:S01]  /*0a90*/  LDC R2, c[0x0][0x14] ;  /* 0x00000500ff027b82 */ /* 0x000ea20000000800 */
[----:B0-----:R-:W-:-:S04]  /*0aa0*/  @P1 IMAD.WIDE.U32 R18, R6, R19, R8 ;  /* 0x0000001306121225 */ /* 0x001fc800078e0008 */
[----:B------:R-:W-:Y:S02]  /*0ab0*/  @P1 IMAD.IADD R17, R19, 0x1, R17 ;  /* 0x0000000113111824 */ /* 0x000fe400078e0211 */
[----:B-1----:R-:W-:-:S04]  /*0ac0*/  @!P1 IMAD.WIDE.U32 R8, R11, R14, R6 ;  /* 0x0000000e0b089225 */ /* 0x002fc800078e0006 */
[----:B------:R-:W-:Y:S02]  /*0ad0*/  @!P1 IMAD.MOV.U32 R18, RZ, RZ, R8 ;  /* 0x000000ffff129224 */ /* 0x000fe400078e0008 */
[----:B------:R-:W-:Y:S02]  /*0ae0*/  @!P1 IMAD.MOV.U32 R17, RZ, RZ, R9 ;  /* 0x000000ffff119224 */ /* 0x000fe400078e0009 */
[----:B--2---:R-:W-:-:S04]  /*0af0*/  IMAD.WIDE.U32 R12, R2, UR4, RZ ;  /* 0x00000004020c7c25 */ /* 0x004fc8000f8e00ff */
[----:B------:R-:W-:Y:S01]  /*0b00*/  IMAD R23, R2, UR5, RZ ;  /* 0x0000000502177c24 */ /* 0x000fe2000f8e02ff */
[----:B------:R0:W-:Y:S03]  /*0b10*/  STL.64 [R1], R12 ;  /* 0x0000000c01007387 */ /* 0x0001e60000100a00 */
[----:B------:R-:W-:Y:S01]  /*0b20*/  IMAD.IADD R23, R13, 0x1, R23 ;  /* 0x000000010d177824 */ /* 0x000fe200078e0217 */
[----:B------:R-:W-:Y:S06]  /*0b30*/  @P0 BRA `(.L_x_9) ;  /* 0x0000000000200947 */ /* 0x000fec0003800000 */
[----:B------:R-:W-:Y:S01]  /*0b40*/  UISETP.GE.U32.AND UP0, UPT, UR38, 0x6, UPT ;  /* 0x000000062600788c */ /* 0x000fe2000bf06070 */
[----:B------:R-:W-:Y:S01]  /*0b50*/  IADD3 R18, P0, R18, R12, RZ ;  /* 0x0000000c12127210 */ /* 0x000fe20007f1e0ff */
[----:B------:R-:W-:Y:S01]  /*0b60*/  UIMAD.WIDE.U32 UR4, UR38, -0x55555555, URZ ;  /* 0xaaaaaaab260478a5 */ /* 0x000fe2000f8e003f */
[----:B------:R-:W-:-:S03]  /*0b70*/  UMOV UR37, URZ ;  /* 0x0000003f00257c82 */ /* 0x000fc60008000000 */
[----:B------:R-:W-:Y:S01]  /*0b80*/  USHF.R.U32.HI UR4, URZ, 0x2, UR5 ;  /* 0x000000023f047899 */ /* 0x000fe20008011605 */
[----:B------:R-:W-:-:S03]  /*0b90*/  IMAD.X R17, R23, 0x1, R17, P0 ;  /* 0x0000000117117824 */ /* 0x000fc600000e0611 */
[----:B------:R-:W-:Y:S02]  /*0ba0*/  UIMAD UR36, UR4, -0x6, UR38 ;  /* 0xfffffffa042478a4 */ /* 0x000fe4000f8e0226 */
[----:B------:R-:W-:-:S12]  /*0bb0*/  @UP0 ULOP3.LUT UR37, UR4, 0x1, URZ, 0xc0, !UPT ;  /* 0x0000000104250892 */ /* 0x000fd8000f8ec03f */
.L_x_9:
[----:B------:R-:W-:Y:S01]  /*0bc0*/  ISETP.GE.U32.AND P0, PT, R18, UR8, PT ;  /* 0x0000000812007c0c */ /* 0x000fe2000bf06070 */
[----:B------:R-:W-:Y:S01]  /*0bd0*/  IMAD.MOV.U32 R19, RZ, RZ, -0x1 ;  /* 0xffffffffff137424 */ /* 0x000fe200078e00ff */
[----:B------:R-:W-:Y:S01]  /*0be0*/  PRMT R8, RZ, 0x7610, R8 ;  /* 0x00007610ff087816 */ /* 0x000fe20000000008 */
[----:B------:R-:W-:Y:S01]  /*0bf0*/  IMAD.MOV.U32 R22, RZ, RZ, -0x1 ;  /* 0xffffffffff167424 */ /* 0x000fe200078e00ff */
[----:B------:R-:W-:Y:S01]  /*0c00*/  ISETP.GE.U32.AND.EX P0, PT, R17, UR9, PT, P0 ;  /* 0x0000000911007c0c */ /* 0x000fe2000bf06100 */
[----:B------:R-:W-:-:S12]  /*0c10*/  IMAD.MOV.U32 R2, RZ, RZ, -0x1 ;  /* 0xffffffffff027424 */ /* 0x000fd800078e00ff */
[----:B------:R-:W-:Y:S05]  /*0c20*/  @P0 BRA `(.L_x_10) ;  /* 0x00000004005c0947 */ /* 0x000fea0003800000 */
[----:B------:R-:W1:Y:S01]  /*0c30*/  LDC.64 R20, c[0x0][0x628] ;  /* 0x00018a00ff147b82 */ /* 0x000e620000000a00 */
[----:B------:R-:W-:Y:S02]  /*0c40*/  IMAD.MOV.U32 R8, RZ, RZ, R18 ;  /* 0x000000ffff087224 */ /* 0x000fe400078e0012 */
[----:B------:R-:W-:-:S05]  /*0c50*/  IMAD.MOV.U32 R9, RZ, RZ, R17 ;  /* 0x000000ffff097224 */ /* 0x000fca00078e0011 */
[----:B------:R-:W2:Y:S08]  /*0c60*/  LDC R2, c[0x0][0x630] ;  /* 0x00018c00ff027b82 */ /* 0x000eb00000000800 */
[----:B------:R-:W3:Y:S01]  /*0c70*/  LDC.64 R24, c[0x0][0x620] ;  /* 0x00018800ff187b82 */ /* 0x000ee20000000a00 */
[----:B-1----:R-:W-:-:S04]  /*0c80*/  ISETP.NE.U32.AND P0, PT, R20, RZ, PT ;  /* 0x000000ff1400720c */ /* 0x002fc80003f05070 */
[----:B------:R-:W-:-:S13]  /*0c90*/  ISETP.NE.AND.EX P0, PT, R21, RZ, PT, P0 ;  /* 0x000000ff1500720c */ /* 0x000fda0003f05300 */
[----:B--23--:R-:W-:Y:S05]  /*0ca0*/  @!P0 BRA `(.L_x_11) ;  /* 0x0000000000288947 */ /* 0x00cfea0003800000 */
[----:B0-----:R-:W0:Y:S02]  /*0cb0*/  LDC R13, c[0x0][0x634] ;  /* 0x00018d00ff0d7b82 */ /* 0x001e240000000800 */
[----:B0-----:R-:W-:-:S05]  /*0cc0*/  IADD3 R13, P0, R18, R13, RZ ;  /* 0x0000000d120d7210 */ /* 0x001fca0007f1e0ff */
[----:B------:R-:W-:-:S04]  /*0cd0*/  IMAD.X R15, RZ, RZ, R17, P0 ;  /* 0x000000ffff0f7224 */ /* 0x000fc800000e0611 */
[----:B------:R-:W-:-:S04]  /*0ce0*/  IMAD.WIDE.U32 R8, R15, R20, RZ ;  /* 0x000000140f087225 */ /* 0x000fc800078e00ff */
[----:B------:R-:W-:-:S04]  /*0cf0*/  IMAD.WIDE.U32 R10, P0, R13, R21, R8 ;  /* 0x000000150d0a7225 */ /* 0x000fc80007800008 */
[----:B------:R-:W-:-:S04]  /*0d00*/  IMAD.WIDE.U32 R8, R13, R20, RZ ;  /* 0x000000140d087225 */ /* 0x000fc800078e00ff */
[----:B------:R-:W-:Y:S01]  /*0d10*/  IMAD.X R13, RZ, RZ, RZ, P0 ;  /* 0x000000ffff0d7224 */ /* 0x000fe200000e06ff */
[----:B------:R-:W-:Y:S01]  /*0d20*/  IADD3 RZ, P0, R9, R10, RZ ;  /* 0x0000000a09ff7210 */ /* 0x000fe20007f1e0ff */
[----:B------:R-:W-:-:S04]  /*0d30*/  IMAD.MOV.U32 R12, RZ, RZ, R11 ;  /* 0x000000ffff0c7224 */ /* 0x000fc800078e000b */
[----:B------:R-:W-:-:S08]  /*0d40*/  IMAD.WIDE.U32.X R8, R15, R21, R12, P0 ;  /* 0x000000150f087225 */ /* 0x000fd000000e040c */
.L_x_11:
[-CC-:B------:R-:W-:Y:S01]  /*0d50*/  SHF.R.U64 R31, R8, R2.reuse, R9.reuse ;  /* 0x00000002081f7219 */ /* 0x180fe20000001209 */
[----:B0-----:R-:W0:Y:S01]  /*0d60*/  LDC R12, c[0x0][0x618] ;  /* 0x00018600ff0c7b82 */ /* 0x001e220000000800 */
[----:B------:R-:W-:Y:S01]  /*0d70*/  SHF.R.U32.HI R7, RZ, R2, R9 ;  /* 0x00000002ff077219 */ /* 0x000fe20000011609 */
[----:B------:R-:W-:Y:S01]  /*0d80*/  ULDC UR4, c[0x0][0x150] ;  /* 0x0000540000047ab9 */ /* 0x000fe20000000800 */
[----:B------:R-:W-:Y:S01]  /*0d90*/  IADD3 R11, P0, RZ, -R31, RZ ;  /* 0x8000001fff0b7210 */ /* 0x000fe20007f1e0ff */
[----:B------:R-:W-:Y:S01]  /*0da0*/  IMAD.MOV.U32 R19, RZ, RZ, R17 ;  /* 0x000000ffff137224 */ /* 0x000fe200078e0011 */
[----:B------:R-:W-:-:S03]  /*0db0*/  I2FP.F32.U32 R2, R6 ;  /* 0x0000000600027245 */ /* 0x000fc60000201000 */
[----:B------:R-:W1:Y:S01]  /*0dc0*/  LDC.64 R26, c[0x0][0x640] ;  /* 0x00019000ff1a7b82 */ /* 0x000e620000000a00 */
[----:B------:R-:W-:Y:S02]  /*0dd0*/  IMAD.X R13, RZ, RZ, ~R7, P0 ;  /* 0x000000ffff0d7224 */ /* 0x000fe400000e0e07 */
[----:B------:R-:W-:Y:S01]  /*0de0*/  FMUL R2, R2, UR4 ;  /* 0x0000000402027c20 */ /* 0x000fe20008400000 */
[----:B------:R-:W-:Y:S01]  /*0df0*/  IMAD.WIDE.U32 R8, R11, R24, R18 ;  /* 0x000000180b087225 */ /* 0x000fe200078e0012 */
[----:B------:R-:W-:-:S03]  /*0e00*/  ULDC UR4, c[0x0][0x154] ;  /* 0x0000550000047ab9 */ /* 0x000fc60000000800 */
[----:B------:R-:W-:Y:S01]  /*0e10*/  IMAD R10, R13, R24, RZ ;  /* 0x000000180d0a7224 */ /* 0x000fe200078e02ff */
[----:B------:R-:W2:Y:S01]  /*0e20*/  LDC R7, c[0x0][0x144] ;  /* 0x00005100ff077b82 */ /* 0x000ea20000000800 */
[----:B------:R-:W3:Y:S02]  /*0e30*/  F2I.U32.TRUNC.NTZ R2, R2 ;  /* 0x0000000200027305 */ /* 0x000ee4000020f000 */
[----:B------:R-:W-:-:S04]  /*0e40*/  IMAD R11, R11, R25, R10 ;  /* 0x000000190b0b7224 */ /* 0x000fc800078e020a */
[----:B------:R-:W-:Y:S01]  /*0e50*/  IMAD.IADD R9, R9, 0x1, R11 ;  /* 0x0000000109097824 */ /* 0x000fe200078e020b */
[----:B------:R-:W4:Y:S01]  /*0e60*/  LDC R22, c[0x0][0x608] ;  /* 0x00018200ff167b82 */ /* 0x000f220000000800 */
[----:B------:R-:W-:-:S03]  /*0e70*/  IMAD.MOV.U32 R11, RZ, RZ, -0x1 ;  /* 0xffffffffff0b7424 */ /* 0x000fc600078e00ff */
[--C-:B0-----:R-:W-:Y:S02]  /*0e80*/  SHF.R.U64 R20, R8, R12, R9.reuse ;  /* 0x0000000c08147219 */ /* 0x101fe40000001209 */
[----:B------:R-:W-:Y:S02]  /*0e90*/  I2FP.F32.U32 R8, R14 ;  /* 0x0000000e00087245 */ /* 0x000fe40000201000 */
[----:B------:R-:W0:Y:S01]  /*0ea0*/  LDC R24, c[0x0][0x658] ;  /* 0x00019600ff187b82 */ /* 0x000e220000000800 */
[----:B-1----:R-:W-:Y:S01]  /*0eb0*/  ISETP.NE.U32.AND P0, PT, R26, RZ, PT ;  /* 0x000000ff1a00720c */ /* 0x002fe20003f05070 */
[----:B---3--:R-:W-:Y:S02]  /*0ec0*/  IMAD.MOV R10, RZ, RZ, -R2 ;  /* 0x000000ffff0a7224 */ /* 0x008fe400078e0a02 */
[----:B------:R-:W-:Y:S01]  /*0ed0*/  FMUL R8, R8, UR4 ;  /* 0x0000000408087c20 */ /* 0x000fe20008400000 */
[----:B------:R-:W-:Y:S02]  /*0ee0*/  SHF.R.U32.HI R9, RZ, R12, R9 ;  /* 0x0000000cff097219 */ /* 0x000fe40000011609 */
[----:B------:R-:W-:Y:S01]  /*0ef0*/  ISETP.NE.AND.EX P0, PT, R27, RZ, PT, P0 ;  /* 0x000000ff1b00720c */ /* 0x000fe20003f05300 */
[----:B------:R1:W3:Y:S01]  /*0f00*/  F2I.U32.TRUNC.NTZ R15, R8 ;  /* 0x00000008000f7305 */ /* 0x0002e2000020f000 */
[----:B------:R-:W1:Y:S01]  /*0f10*/  LDC R19, c[0x0][0x148] ;  /* 0x00005200ff137b82 */ /* 0x000e620000000800 */
[----:B--2---:R-:W-:-:S07]  /*0f20*/  IMAD R2, R7, R10, R6 ;  /* 0x0000000a07027224 */ /* 0x004fce00078e0206 */
[----:B------:R-:W2:Y:S01]  /*0f30*/  LDC R25, c[0x0][0x600] ;  /* 0x00018000ff197b82 */ /* 0x000ea20000000800 */
[-CC-:B----4-:R-:W-:Y:S02]  /*0f40*/  SHF.R.U64 R32, R20, R22.reuse, R9.reuse ;  /* 0x0000001614207219 */ /* 0x190fe40000001209 */
[----:B------:R-:W-:Y:S01]  /*0f50*/  SHF.R.U32.HI R7, RZ, R22, R9 ;  /* 0x00000016ff077219 */ /* 0x000fe20000011609 */
[----:B------:R-:W-:-:S04]  /*0f60*/  IMAD.MOV.U32 R9, RZ, RZ, 0x1 ;  /* 0x00000001ff097424 */ /* 0x000fc800078e00ff */
[----:B------:R-:W4:Y:S01]  /*0f70*/  LDC R28, c[0x0][0x648] ;  /* 0x00019200ff1c7b82 */ /* 0x000f220000000800 */
[-C--:B0-----:R-:W-:Y:S02]  /*0f80*/  SHF.L.U32 R6, R11, R24.reuse, RZ ;  /* 0x000000180b067219 */ /* 0x081fe400000006ff */
[--C-:B------:R-:W-:Y:S02]  /*0f90*/  SHF.R.U64 R22, R32, R24, R7.reuse ;  /* 0x0000001820167219 */ /* 0x100fe40000001207 */
[----:B------:R-:W-:Y:S02]  /*0fa0*/  LOP3.LUT R13, RZ, R6, RZ, 0x33, !PT ;  /* 0x00000006ff0d7212 */ /* 0x000fe400078e33ff */
[-C--:B------:R-:W-:Y:S01]  /*0fb0*/  SHF.R.U32.HI R7, RZ, R24.reuse, R7 ;  /* 0x00000018ff077219 */ /* 0x080fe20000011607 */
[----:B------:R-:W0:Y:S01]  /*0fc0*/  LDC R29, c[0x0][0x638] ;  /* 0x00018e00ff1d7b82 */ /* 0x000e220000000800 */
[----:B------:R-:W-:Y:S01]  /*0fd0*/  SHF.L.U32 R12, R9, R24, RZ ;  /* 0x00000018090c7219 */ /* 0x000fe200000006ff */
[----:B------:R-:W-:-:S06]  /*0fe0*/  IMAD.MOV.U32 R6, RZ, RZ, R22 ;  /* 0x000000ffff067224 */ /* 0x000fcc00078e0016 */
[----:B------:R-:W0:Y:S01]  /*0ff0*/  LDC R30, c[0x0][0x610] ;  /* 0x00018400ff1e7b82 */ /* 0x000e220000000800 */
[----:B-1-3--:R-:W-:Y:S05]  /*1000*/  @!P0 BRA `(.L_x_12) ;  /* 0x0000000000288947 */ /* 0x00afea0003800000 */
[----:B------:R-:W1:Y:S02]  /*1010*/  LDC R11, c[0x0][0x64c] ;  /* 0x00019300ff0b7b82 */ /* 0x000e640000000800 */
[----:B-1----:R-:W-:-:S05]  /*1020*/  IADD3 R11, P0, R22, R11, RZ ;  /* 0x0000000b160b7210 */ /* 0x002fca0007f1e0ff */
        /* <DEDUP_REMOVED lines=8> */
.L_x_12:
[----:B----4-:R-:W-:Y:S01]  /*10b0*/  SHF.R.U64 R6, R6, R28, R7 ;  /* 0x0000001c06067219 */ /* 0x010fe20000001207 */
[----:B--2---:R-:W-:Y:S01]  /*10c0*/  VIADD R7, R25, 0xffffffff ;  /* 0xffffffff19077836 */ /* 0x004fe20000000000 */
[----:B------:R-:W-:Y:S01]  /*10d0*/  LOP3.LUT R13, R32, R13, RZ, 0xc0, !PT ;  /* 0x0000000d200d7212 */ /* 0x000fe200078ec0ff */
[----:B------:R-:W-:Y:S02]  /*10e0*/  IMAD.MOV R15, RZ, RZ, -R15 ;  /* 0x000000ffff0f7224 */ /* 0x000fe400078e0a0f */
[----:B------:R-:W-:Y:S01]  /*10f0*/  IMAD.MOV R8, RZ, RZ, -R6 ;  /* 0x000000ffff087224 */ /* 0x000fe200078e0a06 */
[----:B------:R-:W-:Y:S01]  /*1100*/  LOP3.LUT R7, R20, R7, RZ, 0xc0, !PT ;  /* 0x0000000714077212 */ /* 0x000fe200078ec0ff */
[----:B------:R-:W-:Y:S02]  /*1110*/  IMAD R13, R12, R6, R13 ;  /* 0x000000060c0d7224 */ /* 0x000fe400078e020d */
[----:B------:R-:W-:Y:S02]  /*1120*/  @P1 IMAD R2, R19, R15, R14 ;  /* 0x0000000f13021224 */ /* 0x000fe400078e020e */
[----:B0-----:R-:W-:-:S02]  /*1130*/  IMAD R6, R8, R29, R22 ;  /* 0x0000001d08067224 */ /* 0x001fc400078e0216 */
[----:B------:R-:W-:Y:S02]  /*1140*/  IMAD R2, R13, R30, R2 ;  /* 0x0000001e0d027224 */ /* 0x000fe400078e0202 */
[----:B------:R-:W-:Y:S02]  /*1150*/  IMAD R19, R6, R25, R7 ;  /* 0x0000001906137224 */ /* 0x000fe400078e0207 */
[----:B------:R-:W-:-:S03]  /*1160*/  IMAD.MOV.U32 R8, RZ, RZ, 0x1 ;  /* 0x00000001ff087424 */ /* 0x000fc600078e00ff */
[----:B------:R-:W-:Y:S02]  /*1170*/  SEL R22, R19, R2, !P1 ;  /* 0x0000000213167207 */ /* 0x000fe40004800000 */
[----:B------:R-:W-:Y:S01]  /*1180*/  SEL R19, R2, R19, !P1 ;  /* 0x0000001302137207 */ /* 0x000fe20004800000 */
[----:B------:R-:W-:-:S07]  /*1190*/  IMAD.MOV.U32 R2, RZ, RZ, R31 ;  /* 0x000000ffff027224 */ /* 0x000fce00078e001f */
.L_x_10:
[----:B------:R-:W-:Y:S05]  /*11a0*/  @!P2 BRA `(.L_x_13) ;  /* 0x000000540018a947 */ /* 0x000fea0003800000 */
[----:B------:R-:W-:-:S13]  /*11b0*/  ISETP.GT.U32.AND P0, PT, R33, 0x1, PT ;  /* 0x000000012100780c */ /* 0x000fda0003f04070 */
[----:B------:R-:W-:Y:S05]  /*11c0*/  @P0 EXIT ;  /* 0x000000000000094d */ /* 0x000fea0003800000 */
.L_x_14:
[----:B------:R-:W-:-:S08]  /*11d0*/  NOP ;  /* 0x0000000000007918 */ /* 0x000fd00000000000 */
[----:B------:R-:W1:Y:S02]  /*11e0*/  USETMAXREG.TRY_ALLOC.CTAPOOL UP0, 0xe8 ;  /* 0x000000e8000079c8 */ /* 0x000e640008000600 */
[----:B-1----:R-:W-:-:S13]  /*11f0*/  PLOP3.LUT P0, PT, PT, PT, UP0, 0x80, 0x0 ;  /* 0x000000000000781c */ /* 0x002fda0003f0f008 */
[----:B------:R-:W-:Y:S05]  /*1200*/  @!P0 BRA `(.L_x_14) ;  /* 0xfffffffc00f08947 */ /* 0x000fea000383ffff */
[----:B------:R-:W-:-:S13]  /*1210*/  LOP3.LUT P0, RZ, R8, 0xff, RZ, 0xc0, !PT ;  /* 0x000000ff08ff7812 */ /* 0x000fda000780c0ff */
[----:B------:R-:W-:Y:S05]  /*1220*/  @!P0 EXIT ;  /* 0x000000000000894d */ /* 0x000fea0003800000 */
[----:B------:R-:W1:Y:S01]  /*1230*/  S2UR UR4, SR_CgaCtaId ;  /* 0x00000000000479c3 */ /* 0x000e620000008800 */
[----:B------:R-:W-:Y:S01]  /*1240*/  VIADD R6, R5, 0xffffffff ;  /* 0xffffffff05067836 */ /* 0x000fe20000000000 */
[----:B------:R-:W-:Y:S01]  /*1250*/  SHF.R.S32.HI R0, RZ, 0x1f, R3 ;  /* 0x0000001fff007819 */ /* 0x000fe20000011403 */
[----:B------:R-:W-:Y:S01]  /*1260*/  UMOV UR40, 0x400 ;  /* 0x0000040000287882 */ /* 0x000fe20000000000 */
[----:B------:R-:W-:Y:S02]  /*1270*/  UISETP.LT.AND UP0, UPT, UR38, 0x1, UPT ;  /* 0x000000012600788c */ /* 0x000fe4000bf01270 */
[----:B------:R-:W-:Y:S01]  /*1280*/  R2UR UR41, R6 ;  /* 0x00000000062972ca */ /* 0x000fe200000e0000 */
[----:B------:R-:W-:Y:S01]  /*1290*/  ULDC UR6, c[0x0][0x284] ;  /* 0x0000a10000067ab9 */ /* 0x000fe20000000800 */
[CC--:B------:R-:W-:Y:S01]  /*12a0*/  LEA.HI R4, R0.reuse, R3.reuse, RZ, 0x2 ;  /* 0x0000000300047211 */ /* 0x0c0fe200078f10ff */
[----:B------:R-:W-:Y:S01]  /*12b0*/  USEL UR43, UR38, 0x1, UP0 ;  /* 0x00000001262b7887 */ /* 0x000fe20008000000 */
[----:B------:R-:W-:Y:S01]  /*12c0*/  LEA.HI R0, R0, R3, RZ, 0x5 ;  /* 0x0000000300007211 */ /* 0x000fe200078f28ff */
[----:B------:R-:W-:Y:S01]  /*12d0*/  USHF.L.U32 UR39, UR38, 0x1, URZ ;  /* 0x0000000126277899 */ /* 0x000fe2000800063f */
[--C-:B------:R-:W-:Y:S01]  /*12e0*/  SHF.R.S32.HI R66, RZ, 0x2, R4.reuse ;  /* 0x00000002ff427819 */ /* 0x100fe20000011404 */
[----:B------:R-:W-:Y:S01]  /*12f0*/  UIADD3 UR43, -UR43, UR38, URZ ;  /* 0x000000262b2b7290 */ /* 0x000fe2000fffe13f */
[----:B------:R-:W-:-:S02]  /*1300*/  SHF.R.S32.HI R5, RZ, 0x1f, R4 ;  /* 0x0000001fff057819 */ /* 0x000fc40000011404 */
[----:B------:R-:W-:Y:S02]  /*1310*/  LOP3.LUT R68, R4, 0xfffffffc, RZ, 0xc0, !PT ;  /* 0xfffffffc04447812 */ /* 0x000fe400078ec0ff */
[----:B------:R-:W-:Y:S01]  /*1320*/  LEA.HI R5, R5, R66, RZ, 0x3 ;  /* 0x0000004205057211 */ /* 0x000fe200078f18ff */
[----:B------:R-:W-:Y:S01]  /*1330*/  USHF.L.U32 UR41, UR41, 0x3, URZ ;  /* 0x0000000329297899 */ /* 0x000fe2000800063f */
[----:B------:R-:W-:Y:S01]  /*1340*/  ISETP.NE.AND P0, PT, R6, RZ, PT ;  /* 0x000000ff0600720c */ /* 0x000fe20003f05270 */
[----:B------:R-:W-:Y:S01]  /*1350*/  IMAD.IADD R68, R3, 0x1, -R68 ;  /* 0x0000000103447824 */ /* 0x000fe200078e0a44 */
[----:B------:R-:W-:Y:S01]  /*1360*/  LOP3.LUT R5, R5, 0xfffffff8, RZ, 0xc0, !PT ;  /* 0xfffffff805057812 */ /* 0x000fe200078ec0ff */
[----:B-1----:R-:W-:Y:S02]  /*1370*/  ULEA UR40, UR4, UR40, 0x18 ;  /* 0x0000002804287291 */ /* 0x002fe4000f8ec03f */
[----:B------:R-:W-:Y:S01]  /*1380*/  IMAD.U32 R70, RZ, RZ, UR41 ;  /* 0x00000029ff467e24 */ /* 0x000fe2000f8e00ff */
[----:B------:R-:W-:Y:S01]  /*1390*/  SEL R75, RZ, 0x1, P0 ;  /* 0x00000001ff4b7807 */ /* 0x000fe20000000000 */
[----:B------:R-:W-:Y:S01]  /*13a0*/  IMAD.IADD R66, R66, 0x1, -R5 ;  /* 0x0000000142427824 */ /* 0x000fe200078e0a05 */
[----:B------:R-:W-:Y:S01]  /*13b0*/  UIADD3 UR42, UR40, 0x70, URZ ;  /* 0x00000070282a7890 */ /* 0x000fe2000fffe03f */
[----:B------:R-:W-:Y:S01]  /*13c0*/  SHF.R.S32.HI R5, RZ, 0x5, R0 ;  /* 0x00000005ff057819 */ /* 0x000fe20000011400 */
[----:B------:R-:W-:Y:S01]  /*13d0*/  UIADD3 UR4, UR40, 0x18180, URZ ;  /* 0x0001818028047890 */ /* 0x000fe2000fffe03f */
[C---:B------:R-:W-:Y:S01]  /*13e0*/  LOP3.LUT R72, R70.reuse, 0x8, RZ, 0xc0, !PT ;  /* 0x0000000846487812 */ /* 0x040fe200078ec0ff */
[----:B------:R-:W-:Y:S01]  /*13f0*/  UIADD3 UR5, UR40, 0x180, URZ ;  /* 0x0000018028057890 */ /* 0x000fe2000fffe03f */
[--C-:B------:R-:W-:Y:S01]  /*1400*/  SHF.R.S32.HI R67, RZ, 0x1f, R66.reuse ;  /* 0x0000001fff437819 */ /* 0x100fe20000011442 */
[----:B------:R-:W-:Y:S01]  /*1410*/  USHF.R.U32.HI UR4, URZ, 0x4, UR4 ;  /* 0x000000043f047899 */ /* 0x000fe20008011604 */
[C-C-:B------:R-:W-:Y:S01]  /*1420*/  IMAD R73, R5.reuse, -0x10, -R66.reuse ;  /* 0xfffffff005497824 */ /* 0x140fe200078e0a42 */
[----:B------:R-:W-:Y:S01]  /*1430*/  USHF.R.U32.HI UR5, URZ, 0x4, UR5 ;  /* 0x000000043f057899 */ /* 0x000fe20008011605 */
[----:B------:R-:W-:Y:S01]  /*1440*/  IMAD.U32 R69, RZ, RZ, UR42 ;  /* 0x0000002aff457e24 */ /* 0x000fe2000f8e00ff */
[----:B------:R-:W-:Y:S01]  /*1450*/  ULOP3.LUT UR4, UR4, 0x3fff, URZ, 0xc0, !UPT ;  /* 0x00003fff04047892 */ /* 0x000fe2000f8ec03f */
[----:B------:R-:W-:Y:S01]  /*1460*/  IMAD.WIDE R66, R5, 0x10, R66 ;  /* 0x0000001005427825 */ /* 0x000fe200078e0242 */
[----:B------:R-:W-:Y:S01]  /*1470*/  ULOP3.LUT UR5, UR5, 0x3fff, URZ, 0xc0, !UPT ;  /* 0x00003fff05057892 */ /* 0x000fe2000f8ec03f */
[----:B------:R-:W-:Y:S01]  /*1480*/  LOP3.LUT R70, R70, 0x8, RZ, 0xc, !PT ;  /* 0x0000000846467812 */ /* 0x000fe200078e0cff */
[----:B------:R-:W-:Y:S01]  /*1490*/  ULOP3.LUT UR44, UR4, 0x10000, URZ, 0xfc, !UPT ;  /* 0x00010000042c7892 */ /* 0x000fe2000f8efc3f */
[----:B------:R-:W-:Y:S01]  /*14a0*/  VIADD R71, R69, UR41 ;  /* 0x0000002945477c36 */ /* 0x000fe20008000000 */
[----:B------:R-:W-:Y:S01]  /*14b0*/  LOP3.LUT R72, R72, 0x18, RZ, 0x3c, !PT ;  /* 0x0000001848487812 */ /* 0x000fe200078e3cff */
[----:B------:R-:W-:Y:S01]  /*14c0*/  VIADD R73, R73, UR6 ;  /* 0x0000000649497c36 */ /* 0x000fe20008000000 */
[----:B------:R-:W-:-:S12]  /*14d0*/  ULOP3.LUT UR45, UR5, 0x10000, URZ, 0xfc, !UPT ;  /* 0x00010000052d7892 */ /* 0x000fd8000f8efc3f */
.L_x_118:
[----:B------:R-:W-:Y:S01]  /*14e0*/  SHF.L.U32 R0, R75, 0x1f, RZ ;  /* 0x0000001f4b007819 */ /* 0x000fe200000006ff */
[----:B------:R-:W-:Y:S02]  /*14f0*/  ULDC UR4, c[0x0][0x28c] ;  /* 0x0000a30000047ab9 */ /* 0x000fe40000000800 */
[----:B------:R-:W-:Y:S01]  /*1500*/  ISETP.LT.AND P1, PT, RZ, UR4, PT ;  /* 0x00000004ff007c0c */ /* 0x000fe2000bf21270 */
[----:B-1----:R-:W1:Y:S02]  /*1510*/  SYNCS.PHASECHK.TRANS64.TRYWAIT P0, [R69+UR41], R0 ;  /* 0x00000000450075a7 */ /* 0x002e640008000169 */
[----:B-1-34-:R-:W-:Y:S10]  /*1520*/  @!P0 BRA `(.L_x_15) ;  /* 0x0000006000a88947 */ /* 0x01aff40003800000 */
.L_x_142:
[----:B------:R-:W-:Y:S05]  /*1530*/  @P1 BRA `(.L_x_16) ;  /* 0x0000000000401947 */ /* 0x000fea0003800000 */
[----:B-1----:R-:W-:Y:S01]  /*1540*/  MOV R0, 0x0 ;  /* 0x0000000000007802 */ /* 0x002fe20000000f00 */
[----:B------:R-:W-:Y:S01]  /*1550*/  ULDC.64 UR4, c[0x4][0x68] ;  /* 0x01001a0000047ab9 */ /* 0x000fe20000000a00 */
[----:B------:R-:W-:Y:S01]  /*1560*/  ULDC.64 UR6, c[0x4][0x8] ;  /* 0x0100020000067ab9 */ /* 0x000fe20000000a00 */
[----:B------:R-:W-:Y:S01]  /*1570*/  IMAD.U32 R4, RZ, RZ, UR4 ;  /* 0x00000004ff047e24 */ /* 0x000fe2000f8e00ff */
[----:B------:R1:W2:Y:S01]  /*1580*/  LDC.64 R14, c[0x4][R0] ;  /* 0x01000000000e7b82 */ /* 0x0002a20000000a00 */
[----:B------:R-:W-:Y:S01]  /*1590*/  IMAD.U32 R5, RZ, RZ, UR5 ;  /* 0x00000005ff057e24 */ /* 0x000fe2000f8e00ff */
[----:B------:R-:W-:Y:S01]  /*15a0*/  ULDC.64 UR4, c[0x4][0x70] ;  /* 0x01001c0000047ab9 */ /* 0x000fe20000000a00 */
[----:B------:R-:W-:Y:S02]  /*15b0*/  IMAD.U32 R10, RZ, RZ, UR6 ;  /* 0x00000006ff0a7e24 */ /* 0x000fe4000f8e00ff */
[----:B------:R-:W-:Y:S02]  /*15c0*/  IMAD.U32 R6, RZ, RZ, UR4 ;  /* 0x00000004ff067e24 */ /* 0x000fe4000f8e00ff */
[----:B------:R-:W-:-:S02]  /*15d0*/  IMAD.U32 R7, RZ, RZ, UR5 ;  /* 0x00000005ff077e24 */ /* 0x000fc4000f8e00ff */
[----:B------:R-:W-:Y:S02]  /*15e0*/  IMAD.U32 R11, RZ, RZ, UR7 ;  /* 0x00000007ff0b7e24 */ /* 0x000fe4000f8e00ff */
[----:B------:R-:W-:Y:S02]  /*15f0*/  IMAD.MOV.U32 R8, RZ, RZ, 0x1e1 ;  /* 0x000001e1ff087424 */ /* 0x000fe400078e00ff */
[----:B0-----:R-:W-:Y:S02]  /*1600*/  IMAD.MOV.U32 R12, RZ, RZ, 0x1 ;  /* 0x00000001ff0c7424 */ /* 0x001fe400078e00ff */
[----:B-1----:R-:W-:-:S07]  /*1610*/  IMAD.MOV.U32 R13, RZ, RZ, RZ ;  /* 0x000000ffff0d7224 */ /* 0x002fce00078e00ff */
[----:B------:R-:W-:-:S07]  /*1620*/  LEPC R20, `(.L_x_16) ;  /* 0x000000001014794e */ /* 0x000fce0000000000 */
[----:B--2--5:R-:W-:Y:S05]  /*1630*/  CALL.ABS.NOINC R14 ;  /* 0x000000000e007343 */ /* 0x024fea0003c00000 */
.L_x_16:
[----:B-1----:R-:W-:-:S04]  /*1640*/  LOP3.LUT R0, R16, 0x1, RZ, 0xfc, !PT ;  /* 0x0000000110007812 */ /* 0x002fc800078efcff */
[----:B------:R-:W-:-:S13]  /*1650*/  ISETP.NE.AND P0, PT, R0, 0x3, PT ;  /* 0x000000030000780c */ /* 0x000fda0003f05270 */
[----:B------:R-:W-:Y:S05]  /*1660*/  @!P0 BRA `(.L_x_17) ;  /* 0x0000000000048947 */ /* 0x000fea0003800000 */
[----:B------:R-:W-:Y:S01]  /*1670*/  BPT.TRAP 0x1 ;  /* 0x000000040000795c */ /* 0x000fe20000300000 */
.L_x_17:
[----:B------:R-:W-:Y:S02]  /*1680*/  IMAD.U32 R3, RZ, RZ, UR36 ;  /* 0x00000024ff037e24 */ /* 0x000fe4000f8e00ff */
[----:B------:R-:W-:-:S03]  /*1690*/  IMAD.U32 R0, RZ, RZ, UR37 ;  /* 0x00000025ff007e24 */ /* 0x000fc6000f8e00ff */
[----:B------:R-:W-:Y:S02]  /*16a0*/  LEA R3, R3, UR40, 0x3 ;  /* 0x0000002803037c11 */ /* 0x000fe4000f8e18ff */
[----:B------:R-:W-:-:S04]  /*16b0*/  SHF.L.U32 R0, R0, 0x1f, RZ ;  /* 0x0000001f00007819 */ /* 0x000fc800000006ff */
[----:B------:R1:W2:Y:S01]  /*16c0*/  SYNCS.PHASECHK.TRANS64.TRYWAIT P1, [R3+URZ], R0 ;  /* 0x00000000030075a7 */ /* 0x0002a2000802017f */
[----:B------:R-:W-:Y:S05]  /*16d0*/  @!P0 BRA `(.L_x_18) ;  /* 0x0000000000048947 */ /* 0x000fea0003800000 */
[----:B------:R-:W-:Y:S01]  /*16e0*/  BPT.TRAP 0x1 ;  /* 0x000000040000795c */ /* 0x000fe20000300000 */
.L_x_18:
[----:B--2---:R-:W-:Y:S05]  /*16f0*/  @P1 BRA `(.L_x_19) ;  /* 0x0000000000081947 */ /* 0x004fea0003800000 */
[----:B------:R-:W2:Y:S02]  /*1700*/  SYNCS.PHASECHK.TRANS64.TRYWAIT P1, [R3+URZ], R0 ;  /* 0x00000000030075a7 */ /* 0x000ea4000802017f */
[----:B--2---:R-:W-:Y:S05]  /*1710*/  @!P1 BRA `(.L_x_20) ;  /* 0x0000006000409947 */ /* 0x004fea0003800000 */
.L_x_19:
[----:B------:R-:W-:Y:S05]  /*1720*/  WARPSYNC.ALL ;  /* 0x0000000000007948 */ /* 0x000fea0003800000 */
[----:B------:R-:W-:Y:S01]  /*1730*/  ULEA UR6, UR36, UR45, 0xa ;  /* 0x0000002d24067291 */ /* 0x000fe2000f8e503f */
[----:B------:R-:W-:Y:S01]  /*1740*/  WARPGROUP.ARRIVE ;  /* 0x00000000000079c5 */ /* 0x000fe20000000000 */
[----:B------:R-:W-:Y:S01]  /*1750*/  UIMAD UR4, UR36, 0x500, UR44 ;  /* 0x00000500240478a4 */ /* 0x000fe2000f8e022c */
[----:B-12---:R-:W-:Y:S01]  /*1760*/  IMAD.U32 R0, RZ, RZ, UR43 ;  /* 0x0000002bff007e24 */ /* 0x006fe2000f8e00ff */
[----:B------:R-:W-:Y:S01]  /*1770*/  UMOV UR9, 0x40000040 ;  /* 0x4000004000097882 */ /* 0x000fe20000000000 */
[----:B------:R-:W-:Y:S01]  /*1780*/  UMOV UR11, 0x40000040 ;  /* 0x40000040000b7882 */ /* 0x000fe20000000000 */
[----:B------:R-:W-:Y:S01]  /*1790*/  UIADD3 UR5, UR4, 0x80, URZ ;  /* 0x0000008004057890 */ /* 0x000fe2000fffe03f */
[----:B------:R-:W-:-:S02]  /*17a0*/  UMOV UR8, UR6 ;  /* 0x0000000600087c82 */ /* 0x000fc40008000000 */
[----:B------:R-:W-:Y:S01]  /*17b0*/  UMOV UR10, UR4 ;  /* 0x00000004000a7c82 */ /* 0x000fe20008000000 */
[----:B------:R-:W-:Y:S01]  /*17c0*/  UIADD3 UR7, UR4, 0x100, URZ ;  /* 0x0000010004077890 */ /* 0x000fe2000fffe03f */
[----:B------:R-:W-:Y:S01]  /*17d0*/  IGMMA.64x16x32.S8.S8 R56, gdesc[UR8], RZ, !UPT, gsb0 ;  /* 0x00600000083879f1 */ /* 0x000fe2000c0410ff */
[----:B------:R-:W-:Y:S01]  /*17e0*/  UMOV UR11, 0x40000040 ;  /* 0x40000040000b7882 */ /* 0x000fe20000000000 */
[----:B------:R-:W-:Y:S01]  /*17f0*/  UMOV UR10, UR5 ;  /* 0x00000005000a7c82 */ /* 0x000fe20008000000 */
[----:B------:R-:W-:Y:S01]  /*1800*/  UIADD3 UR12, UR4, 0x180, URZ ;  /* 0x00000180040c7890 */ /* 0x000fe2000fffe03f */
[----:B------:R-:W-:Y:S01]  /*1810*/  ISETP.GE.AND P1, PT, R0, 0x1, PT ;  /* 0x000000010000780c */ /* 0x000fe20003f26270 */
[----:B------:R-:W-:Y:S01]  /*1820*/  UIADD3 UR5, UR4, 0x200, URZ ;  /* 0x0000020004057890 */ /* 0x000fe2000fffe03f */
[----:B------:R-:W-:Y:S02]  /*1830*/  WARPGROUP.DEPBAR.LE gsb0, 0x0 ;  /* 0x00008000000079c5 */ /* 0x000fe40000010000 */
[----:B------:R-:W-:-:S06]  /*1840*/  WARPGROUP.ARRIVE ;  /* 0x00000000000079c5 */ /* 0x000fcc0000000000 */
[----:B------:R-:W-:Y:S01]  /*1850*/  IGMMA.64x16x32.S8.S8 R48, gdesc[UR8], RZ, !UPT, gsb0 ;  /* 0x00600000083079f1 */ /* 0x000fe2000c0410ff */
[----:B------:R-:W-:Y:S01]  /*1860*/  UMOV UR10, UR7 ;  /* 0x00000007000a7c82 */ /* 0x000fe20008000000 */
[----:B------:R-:W-:Y:S01]  /*1870*/  UMOV UR11, 0x40000040 ;  /* 0x40000040000b7882 */ /* 0x000fe20000000000 */
        /* <DEDUP_REMOVED lines=16> */
[----:B------:R-:W-:Y:S02]  /*1980*/  UIADD3 UR8, UR6, 0x2, URZ ;  /* 0x0000000206087890 */ /* 0x000fe4000fffe03f */
[----:B------:R-:W-:Y:S01]  /*1990*/  UIADD3 UR10, UR4, 0x2, URZ ;  /* 0x00000002040a7890 */ /* 0x000fe2000fffe03f */
[----:B------:R-:W-:Y:S01]  /*19a0*/  UMOV UR9, 0x40000040 ;  /* 0x4000004000097882 */ /* 0x000fe20000000000 */
[----:B------:R-:W-:Y:S01]  /*19b0*/  UMOV UR11, 0x40000040 ;  /* 0x40000040000b7882 */ /* 0x000fe20000000000 */
[----:B------:R-:W-:Y:S02]  /*19c0*/  WARPGROUP.DEPBAR.LE gsb0, 0x0 ;  /* 0x00008000000079c5 */ /* 0x000fe40000010000 */
[----:B------:R-:W-:-:S06]  /*19d0*/  WARPGROUP.ARRIVE ;  /* 0x00000000000079c5 */ /* 0x000fcc0000000000 */
[----:B------:R-:W-:Y:S01]  /*19e0*/  IGMMA.64x16x32.S8.S8 R56, gdesc[UR8], R56, gsb0 ;  /* 0x00600000083879f1 */ /* 0x000fe20008041038 */
[----:B------:R-:W-:Y:S01]  /*19f0*/  UMOV UR10, UR5 ;  /* 0x00000005000a7c82 */ /* 0x000fe20008000000 */
[----:B------:R-:W-:Y:S01]  /*1a00*/  UMOV UR11, 0x40000040 ;  /* 0x40000040000b7882 */ /* 0x000fe20000000000 */
[----:B------:R-:W-:Y:S01]  /*1a10*/  UIADD3 UR5, UR4, 0x202, URZ ;  /* 0x0000020204057890 */ /* 0x000fe2000fffe03f */
        /* <DEDUP_REMOVED lines=179> */
[----:B------:R-:W-:Y:S02]  /*2550*/  UIADD3 UR6, UR4, 0x386, URZ ;  /* 0x0000038604067890 */ /* 0x000fe4000fffe03f */
        /* <DEDUP_REMOVED lines=23> */
[----:B------:R-:W-:Y:S03]  /*26d0*/  IGMMA.64x16x32.S8.S8 R24, gdesc[UR8], R24, gsb0 ;  /* 0x00600000081879f1 */ /* 0x000fe60008041018 */
[----:B------:R-:W-:Y:S02]  /*26e0*/  WARPGROUP.DEPBAR.LE gsb0, 0x0 ;  /* 0x00008000000079c5 */ /* 0x000fe40000010000 */
[----:B------:R-:W-:Y:S05]  /*26f0*/  @!P1 BRA `(.L_x_21) ;  /* 0x0000001000989947 */ /* 0x000fea0003800000 */
[----:B------:R-:W-:Y:S01]  /*2700*/  UIADD3 UR5, UR36, 0x1, URZ ;  /* 0x0000000124057890 */ /* 0x000fe2000fffe03f */
[----:B------:R-:W-:-:S03]  /*2710*/  IMAD.U32 R0, RZ, RZ, UR43 ;  /* 0x0000002bff007e24 */ /* 0x000fc6000f8e00ff */
[----:B------:R-:W-:-:S04]  /*2720*/  UISETP.NE.AND UP0, UPT, UR5, 0x6, UPT ;  /* 0x000000060500788c */ /* 0x000fc8000bf05270 */
[----:B------:R-:W-:Y:S02]  /*2730*/  USEL UR4, URZ, 0x1, UP0 ;  /* 0x000000013f047887 */ /* 0x000fe40008000000 */
[----:B------:R-:W-:Y:S02]  /*2740*/  USEL UR5, UR5, URZ, UP0 ;  /* 0x0000003f05057287 */ /* 0x000fe40008000000 */
[----:B------:R-:W-:-:S06]  /*2750*/  ULOP3.LUT UR4, UR37, UR4, URZ, 0x3c, !UPT ;  /* 0x0000000425047292 */ /* 0x000fcc000f8e3c3f */
[----:B------:R-:W-:Y:S01]  /*2760*/  IMAD.U32 R5, RZ, RZ, UR4 ;  /* 0x00000004ff057e24 */ /* 0x000fe2000f8e00ff */
[----:B------:R-:W-:-:S06]  /*2770*/  UMOV UR4, UR36 ;  /* 0x0000002400047c82 */ /* 0x000fcc0008000000 */
.L_x_28:
[----:B-12---:R-:W-:Y:S05]  /*2780*/  @!P0 BRA `(.L_x_22) ;  /* 0x0000000000048947 */ /* 0x006fea0003800000 */
[----:B------:R-:W-:Y:S01]  /*2790*/  BPT.TRAP 0x1 ;  /* 0x000000040000795c */ /* 0x000fe20000300000 */
.L_x_22:
[----:B------:R-:W-:Y:S01]  /*27a0*/  ULEA UR6, UR5, UR40, 0x3 ;  /* 0x0000002805067291 */ /* 0x000fe2000f8e183f */
[----:B------:R-:W-:-:S08]  /*27b0*/  SHF.L.U32 R3, R5, 0x1f, RZ ;  /* 0x0000001f05037819 */ /* 0x000fd000000006ff */
[----:B------:R1:W2:Y:S01]  /*27c0*/  SYNCS.PHASECHK.TRANS64.TRYWAIT P1, [UR6], R3 ;  /* 0x00000003ff0075a7 */ /* 0x0002a20008020146 */
[----:B------:R-:W-:Y:S05]  /*27d0*/  @!P0 BRA `(.L_x_23) ;  /* 0x0000000000048947 */ /* 0x000fea0003800000 */
[----:B------:R-:W-:Y:S01]  /*27e0*/  BPT.TRAP 0x1 ;  /* 0x000000040000795c */ /* 0x000fe20000300000 */
.L_x_23:
[----:B--2---:R-:W-:Y:S05]  /*27f0*/  @P1 BRA `(.L_x_24) ;  /* 0x0000000000081947 */ /* 0x004fea0003800000 */
[----:B------:R-:W2:Y:S02]  /*2800*/  SYNCS.PHASECHK.TRANS64.TRYWAIT P1, [UR6], R3 ;  /* 0x00000003ff0075a7 */ /* 0x000ea40008020146 */
[----:B--2---:R-:W-:Y:S05]  /*2810*/  @!P1 BRA `(.L_x_25) ;  /* 0x0000005000149947 */ /* 0x004fea0003800000 */
.L_x_24:
[----:B------:R-:W-:Y:S01]  /*2820*/  ULEA UR8, UR5, UR45, 0xa ;  /* 0x0000002d05087291 */ /* 0x000fe2000f8e503f */
[----:B------:R-:W-:Y:S01]  /*2830*/  WARPGROUP.ARRIVE ;  /* 0x00000000000079c5 */ /* 0x000fe20000000000 */
[----:B------:R-:W-:Y:S01]  /*2840*/  UIMAD UR6, UR5, 0x500, UR44 ;  /* 0x00000500050678a4 */ /* 0x000fe2000f8e022c */
[----:B------:R-:W-:Y:S01]  /*2850*/  UMOV UR9, 0x40000040 ;  /* 0x4000004000097882 */ /* 0x000fe20000000000 */
[----:B------:R-:W-:Y:S02]  /*2860*/  UMOV UR11, 0x40000040 ;  /* 0x40000040000b7882 */ /* 0x000fe40000000000 */
[----:B------:R-:W-:Y:S01]  /*2870*/  UIADD3 UR14, UR6, 0x80, URZ ;  /* 0x00000080060e7890 */ /* 0x000fe2000fffe03f */
[----:B------:R-:W-:Y:S02]  /*2880*/  UMOV UR12, UR8 ;  /* 0x00000008000c7c82 */ /* 0x000fe40008000000 */
[----:B------:R-:W-:Y:S01]  /*2890*/  UMOV UR10, UR6 ;  /* 0x00000006000a7c82 */ /* 0x000fe20008000000 */
[----:B------:R-:W-:Y:S01]  /*28a0*/  UMOV UR13, UR9 ;  /* 0x00000009000d7c82 */ /* 0x000fe20008000000 */
[----:B------:R-:W-:Y:S01]  /*28b0*/  IGMMA.64x16x32.S8.S8 R56, gdesc[UR8], R56, gsb0 ;  /* 0x00600000083879f1 */ /* 0x000fe20008041038 */
[----:B------:R-:W-:Y:S01]  /*28c0*/  UMOV UR15, 0x40000040 ;  /* 0x40000040000f7882 */ /* 0x000fe20000000000 */
[----:B------:R-:W-:-:S02]  /*28d0*/  UIADD3 UR7, UR6, 0x100, URZ ;  /* 0x0000010006077890 */ /* 0x000fc4000fffe03f */
[----:B------:R-:W-:Y:S02]  /*28e0*/  UIADD3 UR10, UR6, 0x180, URZ ;  /* 0x00000180060a7890 */ /* 0x000fe4000fffe03f */
[----:B------:R-:W-:Y:S01]  /*28f0*/  UIADD3 UR11, UR6, 0x200, URZ ;  /* 0x00000200060b7890 */ /* 0x000fe2000fffe03f */
[----:B------:R-:W-:Y:S02]  /*2900*/  WARPGROUP.DEPBAR.LE gsb0, 0x0 ;  /* 0x00008000000079c5 */ /* 0x000fe40000010000 */
[----:B------:R-:W-:-:S06]  /*2910*/  WARPGROUP.ARRIVE ;  /* 0x00000000000079c5 */ /* 0x000fcc0000000000 */
[----:B------:R-:W-:Y:S01]  /*2920*/  IGMMA.64x16x32.S8.S8 R48, gdesc[UR12], R48, gsb0 ;  /* 0x006000000c3079f1 */ /* 0x000fe20008041030 */
[----:B------:R-:W-:Y:S01]  /*2930*/  UMOV UR12, UR8 ;  /* 0x00000008000c7c82 */ /* 0x000fe20008000000 */
[----:B------:R-:W-:Y:S01]  /*2940*/  UMOV UR13, UR9 ;  /* 0x00000009000d7c82 */ /* 0x000fe20008000000 */
[----:B------:R-:W-:Y:S01]  /*2950*/  UMOV UR14, UR7 ;  /* 0x00000007000e7c82 */ /* 0x000fe20008000000 */
[----:B------:R-:W-:Y:S01]  /*2960*/  UMOV UR15, 0x40000040 ;  /* 0x40000040000f7882 */ /* 0x000fe20000000000 */
        /* <DEDUP_REMOVED lines=17> */
[----:B------:R-:W-:Y:S01]  /*2a80*/  UMOV UR11, 0x40000040 ;  /* 0x40000040000b7882 */ /* 0x000fe20000000000 */
        /* <DEDUP_REMOVED lines=218> */
[----:B------:R-:W-:Y:S01]  /*3830*/  BPT.TRAP 0x1 ;  /* 0x000000040000795c */ /* 0x000fe20000300000 */
.L_x_26:
[----:B------:R-:W-:Y:S01]  /*3840*/  ULEA UR6, UR4, UR40, 0x3 ;  /* 0x0000002804067291 */ /* 0x000fe2000f8e183f */
[----:B------:R-:W-:-:S03]  /*3850*/  ISETP.GT.U32.AND P1, PT, R16, 0x1, PT ;  /* 0x000000011000780c */ /* 0x000fc60003f24070 */
[----:B------:R-:W-:-:S04]  /*3860*/  UIADD3 UR6, UR6, 0x30, URZ ;  /* 0x0000003006067890 */ /* 0x000fc8000fffe03f */
[----:B------:R-:W-:-:S09]  /*3870*/  UPRMT UR6, URZ, 0x654, UR6 ;  /* 0x000006543f067896 */ /* 0x000fd20008000006 */
[----:B------:R-:W-:Y:S01]  /*3880*/  SYNCS.ARRIVE.TRANS64.RED.A1T0 RZ, [UR6], RZ ;  /* 0x000000ffffff79a7 */ /* 0x000fe20008100406 */
[----:B------:R-:W-:Y:S05]  /*3890*/  @P1 BRA `(.L_x_27) ;  /* 0x0000000000041947 */ /* 0x000fea0003800000 */
[----:B------:R-:W-:Y:S01]  /*38a0*/  BPT.TRAP 0x1 ;  /* 0x000000040000795c */ /* 0x000fe20000300000 */
.L_x_27:
[----:B------:R-:W-:Y:S01]  /*38b0*/  UIADD3 UR5, UR5, 0x1, URZ ;  /* 0x0000000105057890 */ /* 0x000fe2000fffe03f */
[C---:B------:R-:W-:Y:S01]  /*38c0*/  ISETP.GT.AND P1, PT, R0.reuse, 0x1, PT ;  /* 0x000000010000780c */ /* 0x040fe20003f24270 */
[----:B------:R-:W-:Y:S01]  /*38d0*/  UIADD3 UR4, UR4, 0x1, URZ ;  /* 0x0000000104047890 */ /* 0x000fe2000fffe03f */
[----:B------:R-:W-:Y:S01]  /*38e0*/  VIADD R0, R0, 0xffffffff ;  /* 0xffffffff00007836 */ /* 0x000fe20000000000 */
[----:B------:R-:W-:Y:S02]  /*38f0*/  UISETP.NE.AND UP0, UPT, UR5, 0x6, UPT ;  /* 0x000000060500788c */ /* 0x000fe4000bf05270 */
[----:B------:R-:W-:Y:S02]  /*3900*/  UISETP.NE.AND UP1, UPT, UR4, 0x6, UPT ;  /* 0x000000060400788c */ /* 0x000fe4000bf25270 */
[----:B------:R-:W-:Y:S02]  /*3910*/  USEL UR6, URZ, 0x1, UP0 ;  /* 0x000000013f067887 */ /* 0x000fe40008000000 */
[----:B------:R-:W-:-:S02]  /*3920*/  USEL UR5, UR5, URZ, UP0 ;  /* 0x0000003f05057287 */ /* 0x000fc40008000000 */
[----:B------:R-:W-:Y:S02]  /*3930*/  USEL UR4, UR4, URZ, UP1 ;  /* 0x0000003f04047287 */ /* 0x000fe40008800000 */
[----:B------:R-:W-:Y:S01]  /*3940*/  LOP3.LUT R5, R5, UR6, RZ, 0x3c, !PT ;  /* 0x0000000605057c12 */ /* 0x000fe2000f8e3cff */
[----:B------:R-:W-:Y:S09]  /*3950*/  @P1 BRA `(.L_x_28) ;  /* 0xffffffec00881947 */ /* 0x000ff2000383ffff */
.L_x_21:
[----:B------:R-:W3:Y:S01]  /*3960*/  LDC R0, c[0x0][0x28c] ;  /* 0x0000a300ff007b82 */ /* 0x000ee20000000800 */
[----:B------:R4:W-:Y:S01]  /*3970*/  SYNCS.ARRIVE.TRANS64.A1T0 RZ, [R70+UR42], RZ ;  /* 0x000000ff46ff79a7 */ /* 0x0009e2000810002a */
[----:B---3--:R-:W-:-:S13]  /*3980*/  ISETP.GE.AND P1, PT, R0, 0x1, PT ;  /* 0x000000010000780c */ /* 0x008fda0003f26270 */
[----:B----4-:R-:W-:Y:S05]  /*3990*/  @!P1 BRA `(.L_x_29) ;  /* 0x0000000000349947 */ /* 0x010fea0003800000 */
[----:B------:R-:W-:Y:S05]  /*39a0*/  @!P0 BRA `(.L_x_30) ;  /* 0x0000000000048947 */ /* 0x000fea0003800000 */
[----:B------:R-:W-:Y:S01]  /*39b0*/  BPT.TRAP 0x1 ;  /* 0x000000040000795c */ /* 0x000fe20000300000 */
.L_x_30:
[----:B------:R-:W-:Y:S01]  /*39c0*/  UIADD3 UR6, UR43, UR36, URZ ;  /* 0x000000242b067290 */ /* 0x000fe2000fffe03f */
[----:B------:R-:W-:-:S03]  /*39d0*/  ISETP.GT.U32.AND P0, PT, R16, 0x1, PT ;  /* 0x000000011000780c */ /* 0x000fc60003f04070 */
[----:B------:R-:W-:-:S04]  /*39e0*/  UIMAD.WIDE.U32 UR4, UR6, -0x55555555, URZ ;  /* 0xaaaaaaab060478a5 */ /* 0x000fc8000f8e003f */
[----:B------:R-:W-:-:S04]  /*39f0*/  USHF.R.U32.HI UR4, URZ, 0x2, UR5 ;  /* 0x000000023f047899 */ /* 0x000fc80008011605 */
[----:B------:R-:W-:-:S04]  /*3a00*/  UIMAD UR6, UR4, -0x6, UR6 ;  /* 0xfffffffa040678a4 */ /* 0x000fc8000f8e0206 */
[----:B------:R-:W-:-:S04]  /*3a10*/  ULEA UR6, UR6, UR40, 0x3 ;  /* 0x0000002806067291 */ /* 0x000fc8000f8e183f */
[----:B------:R-:W-:-:S04]  /*3a20*/  UIADD3 UR6, UR6, 0x30, URZ ;  /* 0x0000003006067890 */ /* 0x000fc8000fffe03f */
[----:B------:R-:W-:-:S09]  /*3a30*/  UPRMT UR6, URZ, 0x654, UR6 ;  /* 0x000006543f067896 */ /* 0x000fd20008000006 */
[----:B------:R-:W-:Y:S01]  /*3a40*/  SYNCS.ARRIVE.TRANS64.RED.A1T0 RZ, [UR6], RZ ;  /* 0x000000ffffff79a7 */ /* 0x000fe20008100406 */
[----:B------:R-:W-:Y:S05]  /*3a50*/  @P0 BRA `(.L_x_29) ;  /* 0x0000000000040947 */ /* 0x000fea0003800000 */
[----:B------:R-:W-:Y:S01]  /*3a60*/  BPT.TRAP 0x1 ;  /* 0x000000040000795c */ /* 0x000fe20000300000 */
.L_x_29:
[----:B------:R-:W-:Y:S01]  /*3a70*/  SHF.L.U32 R0, R75, 0x1f, RZ ;  /* 0x0000001f4b007819 */ /* 0x000fe200000006ff */
[----:B------:R-:W-:Y:S01]  /*3a80*/  UIADD3 UR36, UR39, UR36, URZ ;  /* 0x0000002427247290 */ /* 0x000fe2000fffe03f */
[----:B------:R-:W3:Y:S01]  /*3a90*/  LDC R7, c[0x0][0x288] ;  /* 0x0000a200ff077b82 */ /* 0x000ee20000000800 */
[----:B------:R-:W-:Y:S01]  /*3aa0*/  UISETP.GE.U32.AND UP1, UPT, UR39, 0x6, UPT ;  /* 0x000000062700788c */ /* 0x000fe2000bf26070 */
[----:B------:R-:W-:Y:S01]  /*3ab0*/  IMAD.SHL.U32 R8, R68, 0x2, RZ ;  /* 0x0000000244087824 */ /* 0x000fe200078e00ff */
[----:B------:R-:W-:Y:S02]  /*3ac0*/  UISETP.GT.U32.AND UP0, UPT, UR36, 0x5, UPT ;  /* 0x000000052400788c */ /* 0x000fe4000bf04070 */
[----:B------:R-:W-:Y:S02]  /*3ad0*/  UIMAD.WIDE.U32 UR4, UR36, -0x55555555, URZ ;  /* 0xaaaaaaab240478a5 */ /* 0x000fe4000f8e003f */
[----:B------:R-:W-:Y:S01]  /*3ae0*/  UISETP.LT.U32.AND UP0, UPT, UR39, 0x6, UP0 ;  /* 0x000000062700788c */ /* 0x000fe20008701070 */
[----:B------:R-:W4:Y:S01]  /*3af0*/  SYNCS.PHASECHK.TRANS64.TRYWAIT P0, [R69+UR41+0x10], R0 ;  /* 0x00001000450075a7 */ /* 0x000f220008000169 */
[----:B------:R-:W-:Y:S01]  /*3b00*/  USHF.R.U32.HI UR4, URZ, 0x2, UR5 ;  /* 0x000000023f047899 */ /* 0x000fe20008011605 */
[----:B------:R-:W-:Y:S01]  /*3b10*/  SHF.R.S32.HI R9, RZ, 0x1f, R8 ;  /* 0x0000001fff097819 */ /* 0x000fe20000011408 */
[----:B------:R-:W-:-:S02]  /*3b20*/  USEL UR6, URZ, 0x1, !UP0 ;  /* 0x000000013f067887 */ /* 0x000fc4000c000000 */
[----:B------:R-:W-:Y:S02]  /*3b30*/  UIMAD UR36, UR4, -0x6, UR36 ;  /* 0xfffffffa042478a4 */ /* 0x000fe4000f8e0224 */
[----:B------:R-:W-:-:S04]  /*3b40*/  ULOP3.LUT UR37, UR37, UR6, URZ, 0x3c, !UPT ;  /* 0x0000000625257292 */ /* 0x000fc8000f8e3c3f */
[----:B------:R-:W-:Y:S01]  /*3b50*/  @UP1 ULOP3.LUT UR37, UR37, 0x1, UR4, 0x78, !UPT ;  /* 0x0000000125251892 */ /* 0x000fe2000f8e7804 */
[----:B---34-:R-:W-:Y:S11]  /*3b60*/  @!P0 BRA `(.L_x_31) ;  /* 0x0000003c00588947 */ /* 0x018ff60003800000 */
.L_x_143:
[----:B---3--:R-:W-:Y:S01]  /*3b70*/  IMAD.SHL.U32 R0, R19, 0x40, RZ ;  /* 0x0000004013007824 */ /* 0x008fe200078e00ff */
[----:B------:R-:W-:Y:S01]  /*3b80*/  ULDC UR6, c[0x0][0x284] ;  /* 0x0000a10000067ab9 */ /* 0x000fe20000000800 */
[----:B------:R-:W-:Y:S01]  /*3b90*/  IMAD R11, R22, 0x50, RZ ;  /* 0x00000050160b7824 */ /* 0x000fe200078e02ff */
[----:B------:R-:W-:Y:S01]  /*3ba0*/  SHF.R.S32.HI R21, RZ, 0x1f, R2 ;  /* 0x0000001fff157819 */ /* 0x000fe20000011402 */
[----:B------:R-:W-:Y:S01]  /*3bb0*/  ULDC.64 UR4, c[0x0][0x5d0] ;  /* 0x0001740000047ab9 */ /* 0x000fe20000000a00 */
[----:B------:R-:W-:Y:S01]  /*3bc0*/  ISETP.GE.AND P0, PT, R0, UR6, PT ;  /* 0x0000000600007c0c */ /* 0x000fe2000bf06270 */
[----:B--2---:R-:W-:Y:S01]  /*3bd0*/  IMAD.WIDE.U32 R4, R2, UR4, R8 ;  /* 0x0000000402047c25 */ /* 0x004fe2000f8e0008 */
[----:B------:R-:W-:Y:S02]  /*3be0*/  SHF.R.S32.HI R20, RZ, 0x1f, R11 ;  /* 0x0000001fff147819 */ /* 0x000fe4000001140b */
[----:B------:R-:W-:Y:S01]  /*3bf0*/  ISETP.GE.OR P0, PT, R11, R7, P0 ;  /* 0x000000070b00720c */ /* 0x000fe20000706670 */
[----:B-1----:R-:W-:Y:S01]  /*3c00*/  IMAD R3, R21, UR4, RZ ;  /* 0x0000000415037c24 */ /* 0x002fe2000f8e02ff */
[----:B------:R-:W-:-:S03]  /*3c10*/  IADD3 R4, P1, R11, R4, RZ ;  /* 0x000000040b047210 */ /* 0x000fc60007f3e0ff */
[----:B------:R-:W-:-:S05]  /*3c20*/  IMAD R3, R2, UR5, R3 ;  /* 0x0000000502037c24 */ /* 0x000fca000f8e0203 */
[----:B------:R-:W-:-:S03]  /*3c30*/  IADD3.X R5, R20, R5, R3, P1, !PT ;  /* 0x0000000514057210 */ /* 0x000fc60000ffe403 */
[----:B------:R-:W-:Y:S05]  /*3c40*/  @P0 BRA `(.L_x_32) ;  /* 0x0000002000c00947 */ /* 0x000fea0003800000 */
[----:B0-----:R-:W0:Y:S01]  /*3c50*/  LDC.64 R12, c[0x0][0x5c8] ;  /* 0x00017200ff0c7b82 */ /* 0x001e220000000a00 */
[----:B------:R-:W-:Y:S01]  /*3c60*/  IMAD.WIDE R14, R19, 0x40, R66 ;  /* 0x00000040130e7825 */ /* 0x000fe200078e0242 */
[----:B------:R-:W-:Y:S01]  /*3c70*/  ULDC.64 UR4, c[0x0][0x5c0] ;  /* 0x0001700000047ab9 */ /* 0x000fe20000000a00 */
[----:B------:R-:W-:Y:S02]  /*3c80*/  BSSY B0, `(.L_x_32) ;  /* 0x000022c000007945 */ /* 0x000fe40003800000 */
[----:B------:R-:W-:Y:S02]  /*3c90*/  IMAD R10, R68, -0x2, R7 ;  /* 0xfffffffe440a7824 */ /* 0x000fe400078e0207 */
[----:B------:R-:W-:Y:S02]  /*3ca0*/  IMAD.IADD R0, R73, 0x1, -R0 ;  /* 0x0000000149007824 */ /* 0x000fe400078e0a00 */
[----:B------:R-:W-:Y:S02]  /*3cb0*/  IMAD.IADD R10, R10, 0x1, -R11 ;  /* 0x000000010a0a7824 */ /* 0x000fe400078e0a0b */
[----:B0-----:R-:W-:-:S02]  /*3cc0*/  IMAD R3, R15, R12, RZ ;  /* 0x0000000c0f037224 */ /* 0x001fc400078e02ff */
[----:B------:R-:W-:-:S04]  /*3cd0*/  IMAD.WIDE.U32 R4, R14, R12, R4 ;  /* 0x0000000c0e047225 */ /* 0x000fc800078e0004 */
[----:B------:R-:W-:Y:S01]  /*3ce0*/  IMAD R3, R14, R13, R3 ;  /* 0x0000000d0e037224 */ /* 0x000fe200078e0203 */
[----:B------:R-:W-:-:S03]  /*3cf0*/  IADD3 R4, P0, R4, UR4, RZ ;  /* 0x0000000404047c10 */ /* 0x000fc6000ff1e0ff */
[----:B------:R-:W-:Y:S01]  /*3d00*/  IMAD.IADD R3, R5, 0x1, R3 ;  /* 0x0000000105037824 */ /* 0x000fe200078e0203 */
[----:B------:R-:W-:-:S04]  /*3d10*/  LEA R6, P1, R12, R4, 0x3 ;  /* 0x000000040c067211 */ /* 0x000fc800078218ff */
[----:B------:R-:W-:Y:S02]  /*3d20*/  IADD3.X R5, R3, UR5, RZ, P0, !PT ;  /* 0x0000000503057c10 */ /* 0x000fe400087fe4ff */
[----:B-----5:R-:W-:Y:S02]  /*3d30*/  ISETP.NE.AND P0, PT, R65, RZ, PT ;  /* 0x000000ff4100720c */ /* 0x020fe40003f05270 */
[----:B------:R-:W-:-:S11]  /*3d40*/  LEA.HI.X R7, R12, R5, R13, 0x3, P1 ;  /* 0x000000050c077211 */ /* 0x000fd600008f1c0d */
[----:B------:R-:W-:Y:S05]  /*3d50*/  @!P0 BRA `(.L_x_33) ;  /* 0x0000001800488947 */ /* 0x000fea0003800000 */
[----:B------:R-:W0:Y:S01]  /*3d60*/  LDC.64 R76, c[0x0][0x5b0] ;  /* 0x00016c00ff4c7b82 */ /* 0x000e220000000a00 */
[----:B------:R-:W-:Y:S01]  /*3d70*/  ULDC.64 UR4, c[0x0][0x5b8] ;  /* 0x00016e0000047ab9 */ /* 0x000fe20000000a00 */
[----:B------:R-:W-:Y:S01]  /*3d80*/  ISETP.GE.AND P3, PT, R10, 0x1, PT ;  /* 0x000000010a00780c */ /* 0x000fe20003f66270 */
[----:B------:R-:W-:Y:S01]  /*3d90*/  IMAD.WIDE.U32 R8, R2, UR4, R8 ;  /* 0x0000000402087c25 */ /* 0x000fe2000f8e0008 */
[----:B------:R-:W-:Y:S02]  /*3da0*/  BSSY B1, `(.L_x_34) ;  /* 0x000000e000017945 */ /* 0x000fe40003800000 */
[----:B------:R-:W-:Y:S01]  /*3db0*/  ISETP.LT.OR P1, PT, R0, 0x1, !P3 ;  /* 0x000000010000780c */ /* 0x000fe20005f21670 */
[----:B------:R-:W-:Y:S01]  /*3dc0*/  IMAD R3, R21, UR4, RZ ;  /* 0x0000000415037c24 */ /* 0x000fe2000f8e02ff */
[----:B------:R-:W1:Y:S01]  /*3dd0*/  LDC.64 R78, c[0x0][0x5a8] ;  /* 0x00016a00ff4e7b82 */ /* 0x000e620000000a00 */
[----:B------:R-:W-:Y:S02]  /*3de0*/  IADD3 R12, P0, R11, R8, RZ ;  /* 0x000000080b0c7210 */ /* 0x000fe40007f1e0ff */
[----:B------:R-:W-:-:S05]  /*3df0*/  IMAD R3, R2, UR5, R3 ;  /* 0x0000000502037c24 */ /* 0x000fca000f8e0203 */
[----:B------:R-:W-:Y:S01]  /*3e00*/  IADD3.X R13, R20, R9, R3, P0, !PT ;  /* 0x00000009140d7210 */ /* 0x000fe200007fe403 */
[-C--:B0-----:R-:W-:Y:S02]  /*3e10*/  IMAD R8, R15, R76.reuse, RZ ;  /* 0x0000004c0f087224 */ /* 0x081fe400078e02ff */
[----:B------:R-:W-:-:S04]  /*3e20*/  IMAD.WIDE.U32 R2, R14, R76, R12 ;  /* 0x0000004c0e027225 */ /* 0x000fc800078e000c */
[----:B------:R-:W-:Y:S01]  /*3e30*/  IMAD R19, R14, R77, R8 ;  /* 0x0000004d0e137224 */ /* 0x000fe200078e0208 */
[----:B-1----:R-:W-:-:S04]  /*3e40*/  IADD3 R2, P0, R2, R78, RZ ;  /* 0x0000004e02027210 */ /* 0x002fc80007f1e0ff */
[----:B------:R-:W-:Y:S01]  /*3e50*/  IADD3.X R3, R79, R3, R19, P0, !PT ;  /* 0x000000034f037210 */ /* 0x000fe200007fe413 */
[----:B------:R-:W-:Y:S08]  /*3e60*/  @P1 BRA `(.L_x_35) ;  /* 0x0000000000041947 */ /* 0x000ff00003800000 */
[----:B------:R0:W5:Y:S02]  /*3e70*/  LDG.E.U8 R74, desc[UR46][R2.64] ;  /* 0x0000002e024a7981 */ /* 0x000164000c1e1100 */
.L_x_35:
[----:B------:R-:W-:Y:S05]  /*3e80*/  BSYNC B1 ;  /* 0x0000000000017941 */ /* 0x000fea0003800000 */
.L_x_34:
[----:B-----5:R-:W-:Y:S01]  /*3e90*/  LOP3.LUT R11, R74, 0xffff, RZ, 0xc0, !PT ;  /* 0x0000ffff4a0b7812 */ /* 0x020fe200078ec0ff */
[----:B------:R-:W-:Y:S01]  /*3ea0*/  IMAD.SHL.U32 R8, R76, 0x8, RZ ;  /* 0x000000084c087824 */ /* 0x000fe200078e00ff */
[----:B------:R-:W-:Y:S01]  /*3eb0*/  ISETP.GE.AND P2, PT, R10, 0x2, PT ;  /* 0x000000020a00780c */ /* 0x000fe20003f46270 */
[----:B------:R-:W-:Y:S01]  /*3ec0*/  BSSY B1, `(.L_x_36) ;  /* 0x000000e000017945 */ /* 0x000fe20003800000 */
[----:B------:R-:W-:Y:S02]  /*3ed0*/  PRMT R20, R11, 0x8880, RZ ;  /* 0x000088800b147816 */ /* 0x000fe400000000ff */
[----:B------:R-:W-:Y:S02]  /*3ee0*/  ISETP.LT.OR P0, PT, R0, 0x1, !P2 ;  /* 0x000000010000780c */ /* 0x000fe40005701670 */
[----:B------:R-:W-:Y:S01]  /*3ef0*/  SHF.L.U64.HI R9, R76, 0x3, R77 ;  /* 0x000000034c097819 */ /* 0x000fe2000001024d */
[----:B------:R-:W-:-:S04]  /*3f00*/  IMAD R11, R20, R65, RZ ;  /* 0x00000041140b7224 */ /* 0x000fc800078e02ff */
[----:B------:R-:W-:Y:S02]  /*3f10*/  @!P1 IMAD R15, R56, R64, R11 ;  /* 0x00000040380f9224 */ /* 0x000fe400078e020b */
[----:B------:R-:W-:-:S03]  /*3f20*/  IMAD.WIDE.U32 R8, R14, R76, R8 ;  /* 0x0000004c0e087225 */ /* 0x000fc600078e0008 */
[----:B------:R1:W-:Y:S01]  /*3f30*/  @!P1 STG.E.U8 desc[UR46][R4.64], R15 ;  /* 0x0000000f04009986 */ /* 0x0003e2000c10112e */
[----:B------:R-:W-:Y:S01]  /*3f40*/  IMAD.IADD R19, R19, 0x1, R9 ;  /* 0x0000000113137824 */ /* 0x000fe200078e0209 */
[----:B------:R-:W-:Y:S01]  /*3f50*/  IADD3 R8, P4, P5, R12, R78, R8 ;  /* 0x0000004e0c087210 */ /* 0x000fe20007d9e008 */
[----:B------:R-:W-:-:S12]  /*3f60*/  @P0 BRA `(.L_x_37) ;  /* 0x00000000000c0947 */ /* 0x000fd80003800000 */
[----:B------:R-:W2:Y:S02]  /*3f70*/  LDG.E.U8 R74, desc[UR46][R2.64+0x1] ;  /* 0x0000012e024a7981 */ /* 0x000ea4000c1e1100 */
[----:B--2---:R-:W-:-:S05]  /*3f80*/  PRMT R14, R74, 0x8880, RZ ;  /* 0x000088804a0e7816 */ /* 0x004fca00000000ff */
[----:B------:R-:W-:-:S07]  /*3f90*/  IMAD R11, R14, R65, RZ ;  /* 0x000000410e0b7224 */ /* 0x000fce00078e02ff */
.L_x_37:
[----:B------:R-:W-:Y:S05]  /*3fa0*/  BSYNC B1 ;  /* 0x0000000000017941 */ /* 0x000fea0003800000 */
.L_x_36:
[----:B------:R-:W-:Y:S01]  /*3fb0*/  ISETP.LT.OR P3, PT, R0, 0x9, !P3 ;  /* 0x000000090000780c */ /* 0x000fe20005f61670 */
[----:B------:R-:W-:Y:S01]  /*3fc0*/  @!P0 IMAD R57, R57, R64, R11 ;  /* 0x0000004039398224 */ /* 0x000fe200078e020b */
[C---:B------:R-:W-:Y:S01]  /*3fd0*/  ISETP.GE.AND P1, PT, R10.reuse, 0x9, PT ;  /* 0x000000090a00780c */ /* 0x040fe20003f26270 */
[----:B------:R-:W-:Y:S01]  /*3fe0*/  BSSY B1, `(.L_x_38) ;  /* 0x000000b000017945 */ /* 0x000fe20003800000 */
[----:B------:R-:W-:Y:S02]  /*3ff0*/  IADD3.X R9, R13, R79, R19, P4, P5 ;  /* 0x0000004f0d097210 */ /* 0x000fe400027ea413 */
[----:B------:R2:W-:Y:S01]  /*4000*/  @!P0 STG.E.U8 desc[UR46][R4.64+0x1], R57 ;  /* 0x0000013904008986 */ /* 0x0005e2000c10112e */
[----:B------:R-:W-:Y:S02]  /*4010*/  ISETP.GE.AND P0, PT, R10, 0xa, PT ;  /* 0x0000000a0a00780c */ /* 0x000fe40003f06270 */
[C---:B------:R-:W-:Y:S02]  /*4020*/  ISETP.LT.OR P2, PT, R0.reuse, 0x9, !P2 ;  /* 0x000000090000780c */ /* 0x040fe40005741670 */
[----:B------:R-:W-:-:S02]  /*4030*/  ISETP.LT.OR P5, PT, R0, 0x1, !P1 ;  /* 0x000000010000780c */ /* 0x000fc40004fa1670 */
[----:B------:R-:W-:Y:S01]  /*4040*/  ISETP.LT.OR P4, PT, R0, 0x1, !P0 ;  /* 0x000000010000780c */ /* 0x000fe20004781670 */
[----:B------:R-:W-:-:S12]  /*4050*/  @P3 BRA `(.L_x_39) ;  /* 0x00000000000c3947 */ /* 0x000fd80003800000 */
[----:B------:R-:W3:Y:S02]  /*4060*/  LDG.E.U8 R74, desc[UR46][R8.64] ;  /* 0x0000002e084a7981 */ /* 0x000ee4000c1e1100 */
[----:B---3--:R-:W-:-:S05]  /*4070*/  PRMT R12, R74, 0x8880, RZ ;  /* 0x000088804a0c7816 */ /* 0x008fca00000000ff */
[----:B------:R-:W-:-:S07]  /*4080*/  IMAD R11, R12, R65, RZ ;  /* 0x000000410c0b7224 */ /* 0x000fce00078e02ff */
.L_x_39:
[----:B------:R-:W-:Y:S05]  /*4090*/  BSYNC B1 ;  /* 0x0000000000017941 */ /* 0x000fea0003800000 */
.L_x_38:
[----:B------:R-:W-:Y:S01]  /*40a0*/  @!P3 IMAD R13, R58, R64, R11 ;  /* 0x000000403a0db224 */ /* 0x000fe200078e020b */
[----:B------:R-:W-:Y:S04]  /*40b0*/  BSSY B1, `(.L_x_40) ;  /* 0x0000006000017945 */ /* 0x000fe80003800000 */
[----:B------:R3:W-:Y:S01]  /*40c0*/  @!P3 STG.E.U8 desc[UR46][R6.64], R13 ;  /* 0x0000000d0600b986 */ /* 0x0007e2000c10112e */
[----:B------:R-:W-:Y:S05]  /*40d0*/  @P2 BRA `(.L_x_41) ;  /* 0x00000000000c2947 */ /* 0x000fea0003800000 */
[----:B------:R-:W4:Y:S02]  /*40e0*/  LDG.E.U8 R74, desc[UR46][R8.64+0x1] ;  /* 0x0000012e084a7981 */ /* 0x000f24000c1e1100 */
[----:B----4-:R-:W-:-:S05]  /*40f0*/  PRMT R12, R74, 0x8880, RZ ;  /* 0x000088804a0c7816 */ /* 0x010fca00000000ff */
[----:B------:R-:W-:-:S07]  /*4100*/  IMAD R11, R12, R65, RZ ;  /* 0x000000410c0b7224 */ /* 0x000fce00078e02ff */
.L_x_41:
[----:B------:R-:W-:Y:S05]  /*4110*/  BSYNC B1 ;  /* 0x0000000000017941 */ /* 0x000fea0003800000 */
.L_x_40:
[----:B------:R-:W-:Y:S01]  /*4120*/  @!P2 IMAD R59, R59, R64, R11 ;  /* 0x000000403b3ba224 */ /* 0x000fe200078e020b */
[----:B------:R-:W-:Y:S04]  /*4130*/  BSSY B1, `(.L_x_42) ;  /* 0x0000006000017945 */ /* 0x000fe80003800000 */
[----:B------:R4:W-:Y:S01]  /*4140*/  @!P2 STG.E.U8 desc[UR46][R6.64+0x1], R59 ;  /* 0x0000013b0600a986 */ /* 0x0009e2000c10112e */
[----:B------:R-:W-:Y:S05]  /*4150*/  @P5 BRA `(.L_x_43) ;  /* 0x00000000000c5947 */ /* 0x000fea0003800000 */
[----:B------:R-:W5:Y:S02]  /*4160*/  LDG.E.U8 R74, desc[UR46][R2.64+0x8] ;  /* 0x0000082e024a7981 */ /* 0x000f64000c1e1100 */
[----:B-----5:R-:W-:-:S05]  /*4170*/  PRMT R12, R74, 0x8880, RZ ;  /* 0x000088804a0c7816 */ /* 0x020fca00000000ff */
[----:B------:R-:W-:-:S07]  /*4180*/  IMAD R11, R12, R65, RZ ;  /* 0x000000410c0b7224 */ /* 0x000fce00078e02ff */
.L_x_43:
[----:B------:R-:W-:Y:S05]  /*4190*/  BSYNC B1 ;  /* 0x0000000000017941 */ /* 0x000fea0003800000 */
.L_x_42:
[----:B---3--:R-:W-:Y:S01]  /*41a0*/  @!P5 IMAD R13, R60, R64, R11 ;  /* 0x000000403c0dd224 */ /* 0x008fe200078e020b */
[----:B------:R-:W-:Y:S04]  /*41b0*/  BSSY B1, `(.L_x_44) ;  /* 0x0000006000017945 */ /* 0x000fe80003800000 */
[----:B------:R3:W-:Y:S01]  /*41c0*/  @!P5 STG.E.U8 desc[UR46][R4.64+0x8], R13 ;  /* 0x0000080d0400d986 */ /* 0x0007e2000c10112e */
[----:B------:R-:W-:Y:S05]  /*41d0*/  @P4 BRA `(.L_x_45) ;  /* 0x00000000000c4947 */ /* 0x000fea0003800000 */
[----:B------:R-:W5:Y:S02]  /*41e0*/  LDG.E.U8 R74, desc[UR46][R2.64+0x9] ;  /* 0x0000092e024a7981 */ /* 0x000f64000c1e1100 */
[----:B-----5:R-:W-:-:S05]  /*41f0*/  PRMT R12, R74, 0x8880, RZ ;  /* 0x000088804a0c7816 */ /* 0x020fca00000000ff */
[----:B------:R-:W-:-:S07]  /*4200*/  IMAD R11, R12, R65, RZ ;  /* 0x000000410c0b7224 */ /* 0x000fce00078e02ff */
.L_x_45:
[----:B------:R-:W-:Y:S05]  /*4210*/  BSYNC B1 ;  /* 0x0000000000017941 */ /* 0x000fea0003800000 */
.L_x_44:
[----:B------:R-:W-:Y:S01]  /*4220*/  ISETP.LT.OR P1, PT, R0, 0x9, !P1 ;  /* 0x000000090000780c */ /* 0x000fe20004f21670 */
[----:B------:R-:W-:Y:S01]  /*4230*/  @!P4 IMAD R61, R61, R64, R11 ;  /* 0x000000403d3dc224 */ /* 0x000fe200078e020b */
[C---:B------:R-:W-:Y:S01]  /*4240*/  ISETP.GE.AND P3, PT, R10.reuse, 0x11, PT ;  /* 0x000000110a00780c */ /* 0x040fe20003f66270 */
[----:B------:R-:W-:Y:S01]  /*4250*/  BSSY B1, `(.L_x_46) ;  /* 0x000000a000017945 */ /* 0x000fe20003800000 */
[----:B------:R-:W-:Y:S02]  /*4260*/  ISETP.GE.AND P2, PT, R10, 0x12, PT ;  /* 0x000000120a00780c */ /* 0x000fe40003f46270 */
[----:B------:R0:W-:Y:S01]  /*4270*/  @!P4 STG.E.U8 desc[UR46][R4.64+0x9], R61 ;  /* 0x0000093d0400c986 */ /* 0x0001e2000c10112e */
[C---:B------:R-:W-:Y:S02]  /*4280*/  ISETP.LT.OR P0, PT, R0.reuse, 0x9, !P0 ;  /* 0x000000090000780c */ /* 0x040fe40004701670 */
[C---:B------:R-:W-:Y:S02]  /*4290*/  ISETP.LT.OR P5, PT, R0.reuse, 0x1, !P3 ;  /* 0x000000010000780c */ /* 0x040fe40005fa1670 */
[----:B------:R-:W-:-:S02]  /*42a0*/  ISETP.LT.OR P4, PT, R0, 0x1, !P2 ;  /* 0x000000010000780c */ /* 0x000fc40005781670 */
[----:B------:R-:W-:Y:S11]  /*42b0*/  @P1 BRA `(.L_x_47) ;  /* 0x00000000000c1947 */ /* 0x000ff60003800000 */
[----:B------:R-:W5:Y:S02]  /*42c0*/  LDG.E.U8 R74, desc[UR46][R8.64+0x8] ;  /* 0x0000082e084a7981 */ /* 0x000f64000c1e1100 */
[----:B-----5:R-:W-:-:S05]  /*42d0*/  PRMT R12, R74, 0x8880, RZ ;  /* 0x000088804a0c7816 */ /* 0x020fca00000000ff */
[----:B------:R-:W-:-:S07]  /*42e0*/  IMAD R11, R12, R65, RZ ;  /* 0x000000410c0b7224 */ /* 0x000fce00078e02ff */
.L_x_47:
[----:B------:R-:W-:Y:S05]  /*42f0*/  BSYNC B1 ;  /* 0x0000000000017941 */ /* 0x000fea0003800000 */
.L_x_46:
[----:B---3--:R-:W-:Y:S01]  /*4300*/  @!P1 IMAD R13, R62, R64, R11 ;  /* 0x000000403e0d9224 */ /* 0x008fe200078e020b */
[----:B------:R-:W-:Y:S04]  /*4310*/  BSSY B1, `(.L_x_48) ;  /* 0x0000006000017945 */ /* 0x000fe80003800000 */
[----:B------:R3:W-:Y:S01]  /*4320*/  @!P1 STG.E.U8 desc[UR46][R6.64+0x8], R13 ;  /* 0x0000080d06009986 */ /* 0x0007e2000c10112e */
[----:B------:R-:W-:Y:S05]  /*4330*/  @P0 BRA `(.L_x_49) ;  /* 0x00000000000c0947 */ /* 0x000fea0003800000 */
[----:B------:R-:W5:Y:S02]  /*4340*/  LDG.E.U8 R74, desc[UR46][R8.64+0x9] ;  /* 0x0000092e084a7981 */ /* 0x000f64000c1e1100 */
[----:B-----5:R-:W-:-:S05]  /*4350*/  PRMT R12, R74, 0x8880, RZ ;  /* 0x000088804a0c7816 */ /* 0x020fca00000000ff */
[----:B------:R-:W-:-:S07]  /*4360*/  IMAD R11, R12, R65, RZ ;  /* 0x000000410c0b7224 */ /* 0x000fce00078e02ff */
.L_x_49:
[----:B------:R-:W-:Y:S05]  /*4370*/  BSYNC B1 ;  /* 0x0000000000017941 */ /* 0x000fea0003800000 */
.L_x_48:
[----:B------:R-:W-:Y:S01]  /*4380*/  @!P0 IMAD R63, R63, R64, R11 ;  /* 0x000000403f3f8224 */ /* 0x000fe200078e020b */
[----:B------:R-:W-:Y:S04]  /*4390*/  BSSY B1, `(.L_x_50) ;  /* 0x0000006000017945 */ /* 0x000fe80003800000 */
[----:B------:R0:W-:Y:S01]  /*43a0*/  @!P0 STG.E.U8 desc[UR46][R6.64+0x9], R63 ;  /* 0x0000093f06008986 */ /* 0x0001e2000c10112e */
[----:B------:R-:W-:Y:S05]  /*43b0*/  @P5 BRA `(.L_x_51) ;  /* 0x00000000000c5947 */ /* 0x000fea0003800000 */
[----:B------:R-:W5:Y:S02]  /*43c0*/  LDG.E.U8 R74, desc[UR46][R2.64+0x10] ;  /* 0x0000102e024a7981 */ /* 0x000f64000c1e1100 */
[----:B-----5:R-:W-:-:S05]  /*43d0*/  PRMT R12, R74, 0x8880, RZ ;  /* 0x000088804a0c7816 */ /* 0x020fca00000000ff */
[----:B------:R-:W-:-:S07]  /*43e0*/  IMAD R11, R12, R65, RZ ;  /* 0x000000410c0b7224 */ /* 0x000fce00078e02ff */
.L_x_51:
[----:B------:R-:W-:Y:S05]  /*43f0*/  BSYNC B1 ;  /* 0x0000000000017941 */ /* 0x000fea0003800000 */
.L_x_50:
[----:B---3--:R-:W-:Y:S01]  /*4400*/  @!P5 IMAD R13, R48, R64, R11 ;  /* 0x00000040300dd224 */ /* 0x008fe200078e020b */
[----:B------:R-:W-:Y:S04]  /*4410*/  BSSY B1, `(.L_x_52) ;  /* 0x0000006000017945 */ /* 0x000fe80003800000 */
[----:B------:R3:W-:Y:S01]  /*4420*/  @!P5 STG.E.U8 desc[UR46][R4.64+0x10], R13 ;  /* 0x0000100d0400d986 */ /* 0x0007e2000c10112e */
[----:B------:R-:W-:Y:S05]  /*4430*/  @P4 BRA `(.L_x_53) ;  /* 0x00000000000c4947 */ /* 0x000fea0003800000 */
[----:B------:R-:W5:Y:S02]  /*4440*/  LDG.E.U8 R74, desc[UR46][R2.64+0x11] ;  /* 0x0000112e024a7981 */ /* 0x000f64000c1e1100 */
[----:B-----5:R-:W-:-:S05]  /*4450*/  PRMT R12, R74, 0x8880, RZ ;  /* 0x000088804a0c7816 */ /* 0x020fca00000000ff */
[----:B------:R-:W-:-:S07]  /*4460*/  IMAD R11, R12, R65, RZ ;  /* 0x000000410c0b7224 */ /* 0x000fce00078e02ff */
.L_x_53:
[----:B------:R-:W-:Y:S05]  /*4470*/  BSYNC B1 ;  /* 0x0000000000017941 */ /* 0x000fea0003800000 */
.L_x_52:
        /* <DEDUP_REMOVED lines=13> */
.L_x_55:
[----:B------:R-:W-:Y:S05]  /*4550*/  BSYNC B1 ;  /* 0x0000000000017941 */ /* 0x000fea0003800000 */
.L_x_54:
[----:B---3--:R-:W-:Y:S01]  /*4560*/  @!P3 IMAD R13, R50, R64, R11 ;  /* 0x00000040320db224 */ /* 0x008fe200078e020b */
[----:B------:R-:W-:Y:S04]  /*4570*/  BSSY B1, `(.L_x_56) ;  /* 0x0000006000017945 */ /* 0x000fe80003800000 */
[----:B------:R3:W-:Y:S01]  /*4580*/  @!P3 STG.E.U8 desc[UR46][R6.64+0x10], R13 ;  /* 0x0000100d0600b986 */ /* 0x0007e2000c10112e */
[----:B------:R-:W-:Y:S05]  /*4590*/  @P2 BRA `(.L_x_57) ;  /* 0x00000000000c2947 */ /* 0x000fea0003800000 */
[----:B------:R-:W5:Y:S02]  /*45a0*/  LDG.E.U8 R74, desc[UR46][R8.64+0x11] ;  /* 0x0000112e084a7981 */ /* 0x000f64000c1e1100 */
[----:B-----5:R-:W-:-:S05]  /*45b0*/  PRMT R12, R74, 0x8880, RZ ;  /* 0x000088804a0c7816 */ /* 0x020fca00000000ff */
[----:B------:R-:W-:-:S07]  /*45c0*/  IMAD R11, R12, R65, RZ ;  /* 0x000000410c0b7224 */ /* 0x000fce00078e02ff */
.L_x_57:
[----:B------:R-:W-:Y:S05]  /*45d0*/  BSYNC B1 ;  /* 0x0000000000017941 */ /* 0x000fea0003800000 */
.L_x_56:
[----:B------:R-:W-:Y:S01]  /*45e0*/  @!P2 IMAD R51, R51, R64, R11 ;  /* 0x000000403333a224 */ /* 0x000fe200078e020b */
[----:B------:R-:W-:Y:S04]  /*45f0*/  BSSY B1, `(.L_x_58) ;  /* 0x0000006000017945 */ /* 0x000fe80003800000 */
[----:B------:R0:W-:Y:S01]  /*4600*/  @!P2 STG.E.U8 desc[UR46][R6.64+0x11], R51 ;  /* 0x000011330600a986 */ /* 0x0001e2000c10112e */
[----:B------:R-:W-:Y:S05]  /*4610*/  @P5 BRA `(.L_x_59) ;  /* 0x00000000000c5947 */ /* 0x000fea0003800000 */
[----:B------:R-:W5:Y:S02]  /*4620*/  LDG.E.U8 R74, desc[UR46][R2.64+0x18] ;  /* 0x0000182e024a7981 */ /* 0x000f64000c1e1100 */
[----:B-----5:R-:W-:-:S05]  /*4630*/  PRMT R12, R74, 0x8880, RZ ;  /* 0x000088804a0c7816 */ /* 0x020fca00000000ff */
[----:B------:R-:W-:-:S07]  /*4640*/  IMAD R11, R12, R65, RZ ;  /* 0x000000410c0b7224 */ /* 0x000fce00078e02ff */
.L_x_59:
[----:B------:R-:W-:Y:S05]  /*4650*/  BSYNC B1 ;  /* 0x0000000000017941 */ /* 0x000fea0003800000 */
.L_x_58:
[----:B---3--:R-:W-:Y:S01]  /*4660*/  @!P5 IMAD R13, R52, R64, R11 ;  /* 0x00000040340dd224 */ /* 0x008fe200078e020b */
[----:B------:R-:W-:Y:S04]  /*4670*/  BSSY B1, `(.L_x_60) ;  /* 0x0000006000017945 */ /* 0x000fe80003800000 */
[----:B------:R3:W-:Y:S01]  /*4680*/  @!P5 STG.E.U8 desc[UR46][R4.64+0x18], R13 ;  /* 0x0000180d0400d986 */ /* 0x0007e2000c10112e */
[----:B------:R-:W-:Y:S05]  /*4690*/  @P4 BRA `(.L_x_61) ;  /* 0x00000000000c4947 */ /* 0x000fea0003800000 */
[----:B------:R-:W5:Y:S02]  /*46a0*/  LDG.E.U8 R74, desc[UR46][R2.64+0x19] ;  /* 0x0000192e024a7981 */ /* 0x000f64000c1e1100 */
[----:B-----5:R-:W-:-:S05]  /*46b0*/  PRMT R12, R74, 0x8880, RZ ;  /* 0x000088804a0c7816 */ /* 0x020fca00000000ff */
[----:B------:R-:W-:-:S07]  /*46c0*/  IMAD R11, R12, R65, RZ ;  /* 0x000000410c0b7224 */ /* 0x000fce00078e02ff */
.L_x_61:
[----:B------:R-:W-:Y:S05]  /*46d0*/  BSYNC B1 ;  /* 0x0000000000017941 */ /* 0x000fea0003800000 */
.L_x_60:
        /* <DEDUP_REMOVED lines=13> */
.L_x_63:
[----:B------:R-:W-:Y:S05]  /*47b0*/  BSYNC B1 ;  /* 0x0000000000017941 */ /* 0x000fea0003800000 */
.L_x_62:
[----:B---3--:R-:W-:Y:S01]  /*47c0*/  @!P1 IMAD R13, R54, R64, R11 ;  /* 0x00000040360d9224 */ /* 0x008fe200078e020b */
[----:B------:R-:W-:Y:S04]  /*47d0*/  BSSY B1, `(.L_x_64) ;  /* 0x0000006000017945 */ /* 0x000fe80003800000 */
[----:B------:R3:W-:Y:S01]  /*47e0*/  @!P1 STG.E.U8 desc[UR46][R6.64+0x18], R13 ;  /* 0x0000180d06009986 */ /* 0x0007e2000c10112e */
[----:B------:R-:W-:Y:S05]  /*47f0*/  @P0 BRA `(.L_x_65) ;  /* 0x00000000000c0947 */ /* 0x000fea0003800000 */
[----:B------:R-:W5:Y:S02]  /*4800*/  LDG.E.U8 R74, desc[UR46][R8.64+0x19] ;  /* 0x0000192e084a7981 */ /* 0x000f64000c1e1100 */
[----:B-----5:R-:W-:-:S05]  /*4810*/  PRMT R12, R74, 0x8880, RZ ;  /* 0x000088804a0c7816 */ /* 0x020fca00000000ff */
[----:B------:R-:W-:-:S07]  /*4820*/  IMAD R11, R12, R65, RZ ;  /* 0x000000410c0b7224 */ /* 0x000fce00078e02ff */
.L_x_65:
[----:B------:R-:W-:Y:S05]  /*4830*/  BSYNC B1 ;  /* 0x0000000000017941 */ /* 0x000fea0003800000 */
.L_x_64:
[----:B------:R-:W-:Y:S01]  /*4840*/  @!P0 IMAD R55, R55, R64, R11 ;  /* 0x0000004037378224 */ /* 0x000fe200078e020b */
[----:B------:R-:W-:Y:S04]  /*4850*/  BSSY B1, `(.L_x_66) ;  /* 0x0000006000017945 */ /* 0x000fe80003800000 */
[----:B------:R0:W-:Y:S01]  /*4860*/  @!P0 STG.E.U8 desc[UR46][R6.64+0x19], R55 ;  /* 0x0000193706008986 */ /* 0x0001e2000c10112e */
[----:B------:R-:W-:Y:S05]  /*4870*/  @P5 BRA `(.L_x_67) ;  /* 0x00000000000c5947 */ /* 0x000fea0003800000 */
[----:B------:R-:W5:Y:S02]  /*4880*/  LDG.E.U8 R74, desc[UR46][R2.64+0x20] ;  /* 0x0000202e024a7981 */ /* 0x000f64000c1e1100 */
[----:B-----5:R-:W-:-:S05]  /*4890*/  PRMT R12, R74, 0x8880, RZ ;  /* 0x000088804a0c7816 */ /* 0x020fca00000000ff */
[----:B------:R-:W-:-:S07]  /*48a0*/  IMAD R11, R12, R65, RZ ;  /* 0x000000410c0b7224 */ /* 0x000fce00078e02ff */
.L_x_67:
[----:B------:R-:W-:Y:S05]  /*48b0*/  BSYNC B1 ;  /* 0x0000000000017941 */ /* 0x000fea0003800000 */
.L_x_66:
[----:B---3--:R-:W-:Y:S01]  /*48c0*/  @!P5 IMAD R13, R40, R64, R11 ;  /* 0x00000040280dd224 */ /* 0x008fe200078e020b */
[----:B------:R-:W-:Y:S04]  /*48d0*/  BSSY B1, `(.L_x_68) ;  /* 0x0000006000017945 */ /* 0x000fe80003800000 */
[----:B------:R3:W-:Y:S01]  /*48e0*/  @!P5 STG.E.U8 desc[UR46][R4.64+0x20], R13 ;  /* 0x0000200d0400d986 */ /* 0x0007e2000c10112e */
[----:B------:R-:W-:Y:S05]  /*48f0*/  @P4 BRA `(.L_x_69) ;  /* 0x00000000000c4947 */ /* 0x000fea0003800000 */
[----:B------:R-:W5:Y:S02]  /*4900*/  LDG.E.U8 R74, desc[UR46][R2.64+0x21] ;  /* 0x0000212e024a7981 */ /* 0x000f64000c1e1100 */
[----:B-----5:R-:W-:-:S05]  /*4910*/  PRMT R12, R74, 0x8880, RZ ;  /* 0x000088804a0c7816 */ /* 0x020fca00000000ff */
[----:B------:R-:W-:-:S07]  /*4920*/  IMAD R11, R12, R65, RZ ;  /* 0x000000410c0b7224 */ /* 0x000fce00078e02ff */
.L_x_69:
[----:B------:R-:W-:Y:S05]  /*4930*/  BSYNC B1 ;  /* 0x0000000000017941 */ /* 0x000fea0003800000 */
.L_x_68:
        /* <DEDUP_REMOVED lines=13> */
.L_x_71:
[----:B------:R-:W-:Y:S05]  /*4a10*/  BSYNC B1 ;  /* 0x0000000000017941 */ /* 0x000fea0003800000 */
.L_x_70:
[----:B---3--:R-:W-:Y:S01]  /*4a20*/  @!P3 IMAD R13, R42, R64, R11 ;  /* 0x000000402a0db224 */ /* 0x008fe200078e020b */
[----:B------:R-:W-:Y:S04]  /*4a30*/  BSSY B1, `(.L_x_72) ;  /* 0x0000006000017945 */ /* 0x000fe80003800000 */
[----:B------:R3:W-:Y:S01]  /*4a40*/  @!P3 STG.E.U8 desc[UR46][R6.64+0x20], R13 ;  /* 0x0000200d0600b986 */ /* 0x0007e2000c10112e */
[----:B------:R-:W-:Y:S05]  /*4a50*/  @P2 BRA `(.L_x_73) ;  /* 0x00000000000c2947 */ /* 0x000fea0003800000 */
[----:B------:R-:W5:Y:S02]  /*4a60*/  LDG.E.U8 R74, desc[UR46][R8.64+0x21] ;  /* 0x0000212e084a7981 */ /* 0x000f64000c1e1100 */
[----:B-----5:R-:W-:-:S05]  /*4a70*/  PRMT R12, R74, 0x8880, RZ ;  /* 0x000088804a0c7816 */ /* 0x020fca00000000ff */
[----:B------:R-:W-:-:S07]  /*4a80*/  IMAD R11, R12, R65, RZ ;  /* 0x000000410c0b7224 */ /* 0x000fce00078e02ff */
.L_x_73:
[----:B------:R-:W-:Y:S05]  /*4a90*/  BSYNC B1 ;  /* 0x0000000000017941 */ /* 0x000fea0003800000 */
.L_x_72:
[----:B------:R-:W-:Y:S01]  /*4aa0*/  @!P2 IMAD R43, R43, R64, R11 ;  /* 0x000000402b2ba224 */ /* 0x000fe200078e020b */
[----:B------:R-:W-:Y:S04]  /*4ab0*/  BSSY B1, `(.L_x_74) ;  /* 0x0000006000017945 */ /* 0x000fe80003800000 */
[----:B------:R0:W-:Y:S01]  /*4ac0*/  @!P2 STG.E.U8 desc[UR46][R6.64+0x21], R43 ;  /* 0x0000212b0600a986 */ /* 0x0001e2000c10112e */
[----:B------:R-:W-:Y:S05]  /*4ad0*/  @P5 BRA `(.L_x_75) ;  /* 0x00000000000c5947 */ /* 0x000fea0003800000 */
[----:B------:R-:W5:Y:S02]  /*4ae0*/  LDG.E.U8 R74, desc[UR46][R2.64+0x28] ;  /* 0x0000282e024a7981 */ /* 0x000f64000c1e1100 */
[----:B-----5:R-:W-:-:S05]  /*4af0*/  PRMT R12, R74, 0x8880, RZ ;  /* 0x000088804a0c7816 */ /* 0x020fca00000000ff */
[----:B------:R-:W-:-:S07]  /*4b00*/  IMAD R11, R12, R65, RZ ;  /* 0x000000410c0b7224 */ /* 0x000fce00078e02ff */
.L_x_75:
[----:B------:R-:W-:Y:S05]  /*4b10*/  BSYNC B1 ;  /* 0x0000000000017941 */ /* 0x000fea0003800000 */
.L_x_74:
[----:B---3--:R-:W-:Y:S01]  /*4b20*/  @!P5 IMAD R13, R44, R64, R11 ;  /* 0x000000402c0dd224 */ /* 0x008fe200078e020b */
[----:B------:R-:W-:Y:S04]  /*4b30*/  BSSY B1, `(.L_x_76) ;  /* 0x0000006000017945 */ /* 0x000fe80003800000 */
[----:B------:R3:W-:Y:S01]  /*4b40*/  @!P5 STG.E.U8 desc[UR46][R4.64+0x28], R13 ;  /* 0x0000280d0400d986 */ /* 0x0007e2000c10112e */
[----:B------:R-:W-:Y:S05]  /*4b50*/  @P4 BRA `(.L_x_77) ;  /* 0x00000000000c4947 */ /* 0x000fea0003800000 */
[----:B------:R-:W5:Y:S02]  /*4b60*/  LDG.E.U8 R74, desc[UR46][R2.64+0x29] ;  /* 0x0000292e024a7981 */ /* 0x000f64000c1e1100 */
[----:B-----5:R-:W-:-:S05]  /*4b70*/  PRMT R12, R74, 0x8880, RZ ;  /* 0x000088804a0c7816 */ /* 0x020fca00000000ff */
[----:B------:R-:W-:-:S07]  /*4b80*/  IMAD R11, R12, R65, RZ ;  /* 0x000000410c0b7224 */ /* 0x000fce00078e02ff */
.L_x_77:
[----:B------:R-:W-:Y:S05]  /*4b90*/  BSYNC B1 ;  /* 0x0000000000017941 */ /* 0x000fea0003800000 */
.L_x_76:
        /* <DEDUP_REMOVED lines=13> */
.L_x_79:
[----:B------:R-:W-:Y:S05]  /*4c70*/  BSYNC B1 ;  /* 0x0000000000017941 */ /* 0x000fea0003800000 */
.L_x_78:
[----:B---3--:R-:W-:Y:S01]  /*4c80*/  @!P1 IMAD R13, R46, R64, R11 ;  /* 0x000000402e0d9224 */ /* 0x008fe200078e020b */
[----:B------:R-:W-:Y:S04]  /*4c90*/  BSSY B1, `(.L_x_80) ;  /* 0x0000006000017945 */ /* 0x000fe80003800000 */
[----:B------:R3:W-:Y:S01]  /*4ca0*/  @!P1 STG.E.U8 desc[UR46][R6.64+0x28], R13 ;  /* 0x0000280d06009986 */ /* 0x0007e2000c10112e */
[----:B------:R-:W-:Y:S05]  /*4cb0*/  @P4 BRA `(.L_x_81) ;  /* 0x00000000000c4947 */ /* 0x000fea0003800000 */
[----:B------:R-:W5:Y:S02]  /*4cc0*/  LDG.E.U8 R74, desc[UR46][R8.64+0x29] ;  /* 0x0000292e084a7981 */ /* 0x000f64000c1e1100 */
[----:B-----5:R-:W-:-:S05]  /*4cd0*/  PRMT R12, R74, 0x8880, RZ ;  /* 0x000088804a0c7816 */ /* 0x020fca00000000ff */
[----:B------:R-:W-:-:S07]  /*4ce0*/  IMAD R11, R12, R65, RZ ;  /* 0x000000410c0b7224 */ /* 0x000fce00078e02ff */
.L_x_81:
[----:B------:R-:W-:Y:S05]  /*4cf0*/  BSYNC B1 ;  /* 0x0000000000017941 */ /* 0x000fea0003800000 */
.L_x_80:
[----:B------:R-:W-:Y:S01]  /*4d00*/  @!P4 IMAD R47, R47, R64, R11 ;  /* 0x000000402f2fc224 */ /* 0x000fe200078e020b */
[----:B------:R-:W-:Y:S04]  /*4d10*/  BSSY B1, `(.L_x_82) ;  /* 0x0000006000017945 */ /* 0x000fe80003800000 */
[----:B------:R0:W-:Y:S01]  /*4d20*/  @!P4 STG.E.U8 desc[UR46][R6.64+0x29], R47 ;  /* 0x0000292f0600c986 */ /* 0x0001e2000c10112e */
[----:B------:R-:W-:Y:S05]  /*4d30*/  @P5 BRA `(.L_x_83) ;  /* 0x00000000000c5947 */ /* 0x000fea0003800000 */
[----:B------:R-:W5:Y:S02]  /*4d40*/  LDG.E.U8 R74, desc[UR46][R2.64+0x30] ;  /* 0x0000302e024a7981 */ /* 0x000f64000c1e1100 */
[----:B-----5:R-:W-:-:S05]  /*4d50*/  PRMT R12, R74, 0x8880, RZ ;  /* 0x000088804a0c7816 */ /* 0x020fca00000000ff */
[----:B------:R-:W-:-:S07]  /*4d60*/  IMAD R11, R12, R65, RZ ;  /* 0x000000410c0b7224 */ /* 0x000fce00078e02ff */
.L_x_83:
[----:B------:R-:W-:Y:S05]  /*4d70*/  BSYNC B1 ;  /* 0x0000000000017941 */ /* 0x000fea0003800000 */
.L_x_82:
[----:B---3--:R-:W-:Y:S01]  /*4d80*/  @!P5 IMAD R13, R32, R64, R11 ;  /* 0x00000040200dd224 */ /* 0x008fe200078e020b */
[----:B------:R-:W-:Y:S04]  /*4d90*/  BSSY B1, `(.L_x_84) ;  /* 0x0000006000017945 */ /* 0x000fe80003800000 */
[----:B------:R3:W-:Y:S01]  /*4da0*/  @!P5 STG.E.U8 desc[UR46][R4.64+0x30], R13 ;  /* 0x0000300d0400d986 */ /* 0x0007e2000c10112e */
[----:B------:R-:W-:Y:S05]  /*4db0*/  @P0 BRA `(.L_x_85) ;  /* 0x00000000000c0947 */ /* 0x000fea0003800000 */
[----:B------:R-:W5:Y:S02]  /*4dc0*/  LDG.E.U8 R74, desc[UR46][R2.64+0x31] ;  /* 0x0000312e024a7981 */ /* 0x000f64000c1e1100 */
[----:B-----5:R-:W-:-:S05]  /*4dd0*/  PRMT R12, R74, 0x8880, RZ ;  /* 0x000088804a0c7816 */ /* 0x020fca00000000ff */
[----:B------:R-:W-:-:S07]  /*4de0*/  IMAD R11, R12, R65, RZ ;  /* 0x000000410c0b7224 */ /* 0x000fce00078e02ff */
.L_x_85:
[----:B------:R-:W-:Y:S05]  /*4df0*/  BSYNC B1 ;  /* 0x0000000000017941 */ /* 0x000fea0003800000 */
.L_x_84:
        /* <DEDUP_REMOVED lines=13> */
.L_x_87:
[----:B------:R-:W-:Y:S05]  /*4ed0*/  BSYNC B1 ;  /* 0x0000000000017941 */ /* 0x000fea0003800000 */
.L_x_86:
[----:B---3--:R-:W-:Y:S01]  /*4ee0*/  @!P3 IMAD R13, R34, R64, R11 ;  /* 0x00000040220db224 */ /* 0x008fe200078e020b */
[----:B------:R-:W-:Y:S04]  /*4ef0*/  BSSY B1, `(.L_x_88) ;  /* 0x0000006000017945 */ /* 0x000fe80003800000 */
[----:B------:R3:W-:Y:S01]  /*4f00*/  @!P3 STG.E.U8 desc[UR46][R6.64+0x30], R13 ;  /* 0x0000300d0600b986 */ /* 0x0007e2000c10112e */
[----:B------:R-:W-:Y:S05]  /*4f10*/  @P2 BRA `(.L_x_89) ;  /* 0x00000000000c2947 */ /* 0x000fea0003800000 */
[----:B------:R-:W5:Y:S02]  /*4f20*/  LDG.E.U8 R74, desc[UR46][R8.64+0x31] ;  /* 0x0000312e084a7981 */ /* 0x000f64000c1e1100 */
[----:B-----5:R-:W-:-:S05]  /*4f30*/  PRMT R12, R74, 0x8880, RZ ;  /* 0x000088804a0c7816 */ /* 0x020fca00000000ff */
[----:B------:R-:W-:-:S07]  /*4f40*/  IMAD R11, R12, R65, RZ ;  /* 0x000000410c0b7224 */ /* 0x000fce00078e02ff */
.L_x_89:
[----:B------:R-:W-:Y:S05]  /*4f50*/  BSYNC B1 ;  /* 0x0000000000017941 */ /* 0x000fea0003800000 */
.L_x_88:
[----:B------:R-:W-:Y:S01]  /*4f60*/  @!P2 IMAD R35, R35, R64, R11 ;  /* 0x000000402323a224 */ /* 0x000fe200078e020b */
[----:B------:R-:W-:Y:S04]  /*4f70*/  BSSY B1, `(.L_x_90) ;  /* 0x0000006000017945 */ /* 0x000fe80003800000 */
[----:B------:R0:W-:Y:S01]  /*4f80*/  @!P2 STG.E.U8 desc[UR46][R6.64+0x31], R35 ;  /* 0x000031230600a986 */ /* 0x0001e2000c10112e */
[----:B------:R-:W-:Y:S05]  /*4f90*/  @P0 BRA `(.L_x_91) ;  /* 0x00000000000c0947 */ /* 0x000fea0003800000 */
[----:B------:R-:W5:Y:S02]  /*4fa0*/  LDG.E.U8 R74, desc[UR46][R2.64+0x38] ;  /* 0x0000382e024a7981 */ /* 0x000f64000c1e1100 */
[----:B-----5:R-:W-:-:S05]  /*4fb0*/  PRMT R12, R74, 0x8880, RZ ;  /* 0x000088804a0c7816 */ /* 0x020fca00000000ff */
[----:B------:R-:W-:-:S07]  /*4fc0*/  IMAD R11, R12, R65, RZ ;  /* 0x000000410c0b7224 */ /* 0x000fce00078e02ff */
.L_x_91:
[----:B------:R-:W-:Y:S05]  /*4fd0*/  BSYNC B1 ;  /* 0x0000000000017941 */ /* 0x000fea0003800000 */
.L_x_90:
[----:B---3--:R-:W-:Y:S01]  /*4fe0*/  @!P0 IMAD R13, R36, R64, R11 ;  /* 0x00000040240d8224 */ /* 0x008fe200078e020b */
[----:B------:R-:W-:Y:S04]  /*4ff0*/  BSSY B1, `(.L_x_92) ;  /* 0x0000006000017945 */ /* 0x000fe80003800000 */
[----:B------:R3:W-:Y:S01]  /*5000*/  @!P0 STG.E.U8 desc[UR46][R4.64+0x38], R13 ;  /* 0x0000380d04008986 */ /* 0x0007e2000c10112e */
[----:B------:R-:W-:Y:S05]  /*5010*/  @P5 BRA `(.L_x_93) ;  /* 0x00000000000c5947 */ /* 0x000fea0003800000 */
[----:B------:R-:W5:Y:S02]  /*5020*/  LDG.E.U8 R74, desc[UR46][R2.64+0x39] ;  /* 0x0000392e024a7981 */ /* 0x000f64000c1e1100 */
[----:B-----5:R-:W-:-:S05]  /*5030*/  PRMT R12, R74, 0x8880, RZ ;  /* 0x000088804a0c7816 */ /* 0x020fca00000000ff */
[----:B------:R-:W-:-:S07]  /*5040*/  IMAD R11, R12, R65, RZ ;  /* 0x000000410c0b7224 */ /* 0x000fce00078e02ff */
.L_x_93:
[----:B------:R-:W-:Y:S05]  /*5050*/  BSYNC B1 ;  /* 0x0000000000017941 */ /* 0x000fea0003800000 */
.L_x_92:
        /* <DEDUP_REMOVED lines=13> */
.L_x_95:
[----:B------:R-:W-:Y:S05]  /*5130*/  BSYNC B1 ;  /* 0x0000000000017941 */ /* 0x000fea0003800000 */
.L_x_94:
[----:B---3--:R-:W-:Y:S01]  /*5140*/  @!P4 IMAD R13, R38, R64, R11 ;  /* 0x00000040260dc224 */ /* 0x008fe200078e020b */
[----:B------:R-:W-:Y:S04]  /*5150*/  BSSY B1, `(.L_x_96) ;  /* 0x0000006000017945 */ /* 0x000fe80003800000 */
[----:B------:R3:W-:Y:S01]  /*5160*/  @!P4 STG.E.U8 desc[UR46][R6.64+0x38], R13 ;  /* 0x0000380d0600c986 */ /* 0x0007e2000c10112e */
[----:B------:R-:W-:Y:S05]  /*5170*/  @P1 BRA `(.L_x_97) ;  /* 0x00000000000c1947 */ /* 0x000fea0003800000 */
[----:B------:R-:W5:Y:S02]  /*5180*/  LDG.E.U8 R74, desc[UR46][R8.64+0x39] ;  /* 0x0000392e084a7981 */ /* 0x000f64000c1e1100 */
[----:B-----5:R-:W-:-:S05]  /*5190*/  PRMT R12, R74, 0x8880, RZ ;  /* 0x000088804a0c7816 */ /* 0x020fca00000000ff */
[----:B------:R-:W-:-:S07]  /*51a0*/  IMAD R11, R12, R65, RZ ;  /* 0x000000410c0b7224 */ /* 0x000fce00078e02ff */
.L_x_97:
[----:B------:R-:W-:Y:S05]  /*51b0*/  BSYNC B1 ;  /* 0x0000000000017941 */ /* 0x000fea0003800000 */
.L_x_96:
[----:B------:R-:W-:Y:S01]  /*51c0*/  @!P1 IMAD R39, R39, R64, R11 ;  /* 0x0000004027279224 */ /* 0x000fe200078e020b */
[----:B------:R-:W-:Y:S04]  /*51d0*/  BSSY B1, `(.L_x_98) ;  /* 0x0000006000017945 */ /* 0x000fe80003800000 */
[----:B------:R0:W-:Y:S01]  /*51e0*/  @!P1 STG.E.U8 desc[UR46][R6.64+0x39], R39 ;  /* 0x0000392706009986 */ /* 0x0001e2000c10112e */
[----:B------:R-:W-:Y:S05]  /*51f0*/  @P3 BRA `(.L_x_99) ;  /* 0x00000000000c3947 */ /* 0x000fea0003800000 */
[----:B------:R-:W5:Y:S02]  /*5200*/  LDG.E.U8 R74, desc[UR46][R2.64+0x40] ;  /* 0x0000402e024a7981 */ /* 0x000f64000c1e1100 */
[----:B-----5:R-:W-:-:S05]  /*5210*/  PRMT R12, R74, 0x8880, RZ ;  /* 0x000088804a0c7816 */ /* 0x020fca00000000ff */
[----:B------:R-:W-:-:S07]  /*5220*/  IMAD R11, R12, R65, RZ ;  /* 0x000000410c0b7224 */ /* 0x000fce00078e02ff */
.L_x_99:
[----:B------:R-:W-:Y:S05]  /*5230*/  BSYNC B1 ;  /* 0x0000000000017941 */ /* 0x000fea0003800000 */
.L_x_98:
[----:B---3--:R-:W-:Y:S01]  /*5240*/  @!P3 IMAD R13, R24, R64, R11 ;  /* 0x00000040180db224 */ /* 0x008fe200078e020b */
[----:B------:R-:W-:Y:S04]  /*5250*/  BSSY B1, `(.L_x_100) ;  /* 0x0000006000017945 */ /* 0x000fe80003800000 */
[----:B------:R3:W-:Y:S01]  /*5260*/  @!P3 STG.E.U8 desc[UR46][R4.64+0x40], R13 ;  /* 0x0000400d0400b986 */ /* 0x0007e2000c10112e */
[----:B------:R-:W-:Y:S05]  /*5270*/  @P5 BRA `(.L_x_101) ;  /* 0x00000000000c5947 */ /* 0x000fea0003800000 */
[----:B------:R-:W5:Y:S02]  /*5280*/  LDG.E.U8 R74, desc[UR46][R2.64+0x41] ;  /* 0x0000412e024a7981 */ /* 0x000f64000c1e1100 */
[----:B-----5:R-:W-:-:S05]  /*5290*/  PRMT R12, R74, 0x8880, RZ ;  /* 0x000088804a0c7816 */ /* 0x020fca00000000ff */
[----:B------:R-:W-:-:S07]  /*52a0*/  IMAD R11, R12, R65, RZ ;  /* 0x000000410c0b7224 */ /* 0x000fce00078e02ff */
.L_x_101:
[----:B------:R-:W-:Y:S05]  /*52b0*/  BSYNC B1 ;  /* 0x0000000000017941 */ /* 0x000fea0003800000 */
.L_x_100:
        /* <DEDUP_REMOVED lines=9> */
[----:B------:R-:W-:Y:S01]  /*5350*/  ISETP.LT.OR P3, PT, R0, 0x9, !P3 ;  /* 0x000000090000780c */ /* 0x000fe20005f61670 */
[----:B------:R-:W-:-:S12]  /*5360*/  @P2 BRA `(.L_x_103) ;  /* 0x00000000000c2947 */ /* 0x000fd80003800000 */
[----:B------:R-:W5:Y:S02]  /*5370*/  LDG.E.U8 R74, desc[UR46][R8.64+0x40] ;  /* 0x0000402e084a7981 */ /* 0x000f64000c1e1100 */
[----:B-----5:R-:W-:-:S05]  /*5380*/  PRMT R10, R74, 0x8880, RZ ;  /* 0x000088804a0a7816 */ /* 0x020fca00000000ff */
[----:B------:R-:W-:-:S07]  /*5390*/  IMAD R11, R10, R65, RZ ;  /* 0x000000410a0b7224 */ /* 0x000fce00078e02ff */
.L_x_103:
[----:B------:R-:W-:Y:S05]  /*53a0*/  BSYNC B1 ;  /* 0x0000000000017941 */ /* 0x000fea0003800000 */
.L_x_102:
[----:B---3--:R-:W-:Y:S01]  /*53b0*/  @!P2 IMAD R13, R26, R64, R11 ;  /* 0x000000401a0da224 */ /* 0x008fe200078e020b */
[----:B------:R-:W-:Y:S04]  /*53c0*/  BSSY B1, `(.L_x_104) ;  /* 0x0000006000017945 */ /* 0x000fe80003800000 */
[----:B------:R3:W-:Y:S01]  /*53d0*/  @!P2 STG.E.U8 desc[UR46][R6.64+0x40], R13 ;  /* 0x0000400d0600a986 */ /* 0x0007e2000c10112e */
[----:B------:R-:W-:Y:S05]  /*53e0*/  @P0 BRA `(.L_x_105) ;  /* 0x00000000000c0947 */ /* 0x000fea0003800000 */
[----:B------:R-:W5:Y:S02]  /*53f0*/  LDG.E.U8 R74, desc[UR46][R8.64+0x41] ;  /* 0x0000412e084a7981 */ /* 0x000f64000c1e1100 */
[----:B-----5:R-:W-:-:S05]  /*5400*/  PRMT R10, R74, 0x8880, RZ ;  /* 0x000088804a0a7816 */ /* 0x020fca00000000ff */
[----:B------:R-:W-:-:S07]  /*5410*/  IMAD R11, R10, R65, RZ ;  /* 0x000000410a0b7224 */ /* 0x000fce00078e02ff */
.L_x_105:
[----:B------:R-:W-:Y:S05]  /*5420*/  BSYNC B1 ;  /* 0x0000000000017941 */ /* 0x000fea0003800000 */
.L_x_104:
[----:B------:R-:W-:Y:S01]  /*5430*/  @!P0 IMAD R27, R27, R64, R11 ;  /* 0x000000401b1b8224 */ /* 0x000fe200078e020b */
[----:B------:R-:W-:Y:S04]  /*5440*/  BSSY B1, `(.L_x_106) ;  /* 0x0000006000017945 */ /* 0x000fe80003800000 */
[----:B------:R0:W-:Y:S01]  /*5450*/  @!P0 STG.E.U8 desc[UR46][R6.64+0x41], R27 ;  /* 0x0000411b06008986 */ /* 0x0001e2000c10112e */
[----:B------:R-:W-:Y:S05]  /*5460*/  @P5 BRA `(.L_x_107) ;  /* 0x00000000000c5947 */ /* 0x000fea0003800000 */
[----:B------:R-:W5:Y:S02]  /*5470*/  LDG.E.U8 R74, desc[UR46][R2.64+0x48] ;  /* 0x0000482e024a7981 */ /* 0x000f64000c1e1100 */
[----:B-----5:R-:W-:-:S05]  /*5480*/  PRMT R10, R74, 0x8880, RZ ;  /* 0x000088804a0a7816 */ /* 0x020fca00000000ff */
[----:B------:R-:W-:-:S07]  /*5490*/  IMAD R11, R10, R65, RZ ;  /* 0x000000410a0b7224 */ /* 0x000fce00078e02ff */
.L_x_107:
[----:B------:R-:W-:Y:S05]  /*54a0*/  BSYNC B1 ;  /* 0x0000000000017941 */ /* 0x000fea0003800000 */
.L_x_106:
[----:B---3--:R-:W-:Y:S01]  /*54b0*/  @!P5 IMAD R13, R28, R64, R11 ;  /* 0x000000401c0dd224 */ /* 0x008fe200078e020b */
[----:B------:R-:W-:Y:S04]  /*54c0*/  BSSY B1, `(.L_x_108) ;  /* 0x0000006000017945 */ /* 0x000fe80003800000 */
[----:B------:R3:W-:Y:S01]  /*54d0*/  @!P5 STG.E.U8 desc[UR46][R4.64+0x48], R13 ;  /* 0x0000480d0400d986 */ /* 0x0007e2000c10112e */
[----:B------:R-:W-:Y:S05]  /*54e0*/  @P4 BRA `(.L_x_109) ;  /* 0x00000000000c4947 */ /* 0x000fea0003800000 */
[----:B------:R-:W5:Y:S02]  /*54f0*/  LDG.E.U8 R74, desc[UR46][R2.64+0x49] ;  /* 0x0000492e024a7981 */ /* 0x000f64000c1e1100 */
[----:B-----5:R-:W-:-:S05]  /*5500*/  PRMT R10, R74, 0x8880, RZ ;  /* 0x000088804a0a7816 */ /* 0x020fca00000000ff */
[----:B------:R-:W-:-:S07]  /*5510*/  IMAD R11, R10, R65, RZ ;  /* 0x000000410a0b7224 */ /* 0x000fce00078e02ff */
.L_x_109:
[----:B------:R-:W-:Y:S05]  /*5520*/  BSYNC B1 ;  /* 0x0000000000017941 */ /* 0x000fea0003800000 */
.L_x_108:
[----:B------:R-:W-:Y:S01]  /*5530*/  @!P4 IMAD R29, R29, R64, R11 ;  /* 0x000000401d1dc224 */ /* 0x000fe200078e020b */
[----:B------:R-:W-:Y:S04]  /*5540*/  BSSY B1, `(.L_x_110) ;  /* 0x0000006000017945 */ /* 0x000fe80003800000 */
[----:B------:R0:W-:Y:S01]  /*5550*/  @!P4 STG.E.U8 desc[UR46][R4.64+0x49], R29 ;  /* 0x0000491d0400c986 */ /* 0x0001e2000c10112e */
[----:B------:R-:W-:Y:S05]  /*5560*/  @P3 BRA `(.L_x_111) ;  /* 0x00000000000c3947 */ /* 0x000fea0003800000 */
[----:B------:R-:W0:Y:S02]  /*5570*/  LDG.E.U8 R74, desc[UR46][R8.64+0x48] ;  /* 0x0000482e084a7981 */ /* 0x000e24000c1e1100 */
[----:B0-----:R-:W-:-:S05]  /*5580*/  PRMT R2, R74, 0x8880, RZ ;  /* 0x000088804a027816 */ /* 0x001fca00000000ff */
[----:B------:R-:W-:-:S07]  /*5590*/  IMAD R11, R2, R65, RZ ;  /* 0x00000041020b7224 */ /* 0x000fce00078e02ff */
.L_x_111:
[----:B------:R-:W-:Y:S05]  /*55a0*/  BSYNC B1 ;  /* 0x0000000000017941 */ /* 0x000fea0003800000 */
.L_x_110:
[----:B0-----:R-:W-:Y:S01]  /*55b0*/  @!P3 IMAD R3, R30, R64, R11 ;  /* 0x000000401e03b224 */ /* 0x001fe200078e020b */
[----:B------:R-:W-:Y:S01]  /*55c0*/  ISETP.LT.OR P1, PT, R0, 0x9, !P1 ;  /* 0x000000090000780c */ /* 0x000fe20004f21670 */
[----:B------:R-:W-:Y:S03]  /*55d0*/  BSSY B1, `(.L_x_112) ;  /* 0x0000006000017945 */ /* 0x000fe60003800000 */
[----:B------:R0:W-:Y:S09]  /*55e0*/  @!P3 STG.E.U8 desc[UR46][R6.64+0x48], R3 ;  /* 0x000048030600b986 */ /* 0x0001f2000c10112e */
[----:B------:R-:W-:Y:S05]  /*55f0*/  @P1 BRA `(.L_x_113) ;  /* 0x00000000000c1947 */ /* 0x000fea0003800000 */
[----:B------:R-:W5:Y:S02]  /*5600*/  LDG.E.U8 R74, desc[UR46][R8.64+0x49] ;  /* 0x0000492e084a7981 */ /* 0x000f64000c1e1100 */
[----:B-----5:R-:W-:-:S05]  /*5610*/  PRMT R0, R74, 0x8880, RZ ;  /* 0x000088804a007816 */ /* 0x020fca00000000ff */
[----:B------:R-:W-:-:S07]  /*5620*/  IMAD R11, R0, R65, RZ ;  /* 0x00000041000b7224 */ /* 0x000fce00078e02ff */
.L_x_113:
[----:B------:R-:W-:Y:S05]  /*5630*/  BSYNC B1 ;  /* 0x0000000000017941 */ /* 0x000fea0003800000 */
.L_x_112:
[----:B------:R-:W-:Y:S01]  /*5640*/  IMAD R11, R31, R64, R11 ;  /* 0x000000401f0b7224 */ /* 0x000fe200078e020b */
[----:B------:R-:W-:Y:S06]  /*5650*/  @P1 BRA `(.L_x_114) ;  /* 0x0000000800381947 */ /* 0x000fec0003800000 */
[----:B------:R0:W-:Y:S01]  /*5660*/  STG.E.U8 desc[UR46][R6.64+0x49], R11 ;  /* 0x0000490b06007986 */ /* 0x0001e2000c10112e */
[----:B------:R-:W-:Y:S05]  /*5670*/  BRA `(.L_x_114) ;  /* 0x0000000800307947 */ /* 0x000fea0003800000 */
.L_x_33:
[C---:B------:R-:W-:Y:S02]  /*5680*/  ISETP.GE.AND P1, PT, R10.reuse, 0x1, PT ;  /* 0x000000010a00780c */ /* 0x040fe40003f26270 */
[----:B------:R-:W-:Y:S02]  /*5690*/  ISETP.GE.AND P2, PT, R10, 0x2, PT ;  /* 0x000000020a00780c */ /* 0x000fe40003f46270 */
[C---:B------:R-:W-:Y:S02]  /*56a0*/  ISETP.LT.OR P4, PT, R0.reuse, 0x1, !P1 ;  /* 0x000000010000780c */ /* 0x040fe40004f81670 */
[C---:B------:R-:W-:Y:S02]  /*56b0*/  ISETP.LT.OR P5, PT, R0.reuse, 0x1, !P2 ;  /* 0x000000010000780c */ /* 0x040fe400057a1670 */
[C---:B------:R-:W-:Y:S02]  /*56c0*/  ISETP.LT.OR P1, PT, R0.reuse, 0x9, !P1 ;  /* 0x000000090000780c */ /* 0x040fe40004f21670 */
[----:B------:R-:W-:-:S02]  /*56d0*/  ISETP.LT.OR P2, PT, R0, 0x9, !P2 ;  /* 0x000000090000780c */ /* 0x000fc40005741670 */
[C---:B------:R-:W-:Y:S02]  /*56e0*/  ISETP.GE.AND P3, PT, R10.reuse, 0x9, PT ;  /* 0x000000090a00780c */ /* 0x040fe40003f66270 */
[----:B------:R-:W-:-:S03]  /*56f0*/  ISETP.GE.AND P0, PT, R10, 0xa, PT ;  /* 0x0000000a0a00780c */ /* 0x000fc60003f06270 */
[-C--:B------:R-:W-:Y:S02]  /*5700*/  @!P4 IMAD R3, R56, R64.reuse, RZ ;  /* 0x000000403803c224 */ /* 0x080fe400078e02ff */
[-C--:B------:R-:W-:Y:S02]  /*5710*/  @!P5 IMAD R57, R57, R64.reuse, RZ ;  /* 0x000000403939d224 */ /* 0x080fe400078e02ff */
[-C--:B------:R-:W-:Y:S01]  /*5720*/  @!P1 IMAD R9, R58, R64.reuse, RZ ;  /* 0x000000403a099224 */ /* 0x080fe200078e02ff */
[----:B------:R0:W-:Y:S01]  /*5730*/  @!P4 STG.E.U8 desc[UR46][R4.64], R3 ;  /* 0x000000030400c986 */ /* 0x0001e2000c10112e */
[C---:B------:R-:W-:Y:S01]  /*5740*/  ISETP.LT.OR P4, PT, R0.reuse, 0x1, !P3 ;  /* 0x000000010000780c */ /* 0x040fe20005f81670 */
[----:B------:R-:W-:Y:S02]  /*5750*/  @!P2 IMAD R59, R59, R64, RZ ;  /* 0x000000403b3ba224 */ /* 0x000fe400078e02ff */
[----:B------:R-:W-:Y:S01]  /*5760*/  @!P5 STG.E.U8 desc[UR46][R4.64+0x1], R57 ;  /* 0x000001390400d986 */ /* 0x000fe2000c10112e */
[----:B------:R-:W-:-:S02]  /*5770*/  ISETP.LT.OR P5, PT, R0, 0x1, !P0 ;  /* 0x000000010000780c */ /* 0x000fc400047a1670 */
[C---:B------:R-:W-:Y:S01]  /*5780*/  ISETP.LT.OR P0, PT, R0.reuse, 0x9, !P0 ;  /* 0x000000090000780c */ /* 0x040fe20004701670 */
[----:B------:R1:W-:Y:S01]  /*5790*/  @!P1 STG.E.U8 desc[UR46][R6.64], R9 ;  /* 0x0000000906009986 */ /* 0x0003e2000c10112e */
[----:B------:R-:W-:Y:S02]  /*57a0*/  ISETP.LT.OR P1, PT, R0, 0x9, !P3 ;  /* 0x000000090000780c */ /* 0x000fe40005f21670 */
[C---:B------:R-:W-:Y:S01]  /*57b0*/  ISETP.GE.AND P3, PT, R10.reuse, 0x11, PT ;  /* 0x000000110a00780c */ /* 0x040fe20003f66270 */
[----:B------:R-:W-:Y:S01]  /*57c0*/  @!P2 STG.E.U8 desc[UR46][R6.64+0x1], R59 ;  /* 0x0000013b0600a986 */ /* 0x000fe2000c10112e */
[----:B------:R-:W-:Y:S01]  /*57d0*/  ISETP.GE.AND P2, PT, R10, 0x12, PT ;  /* 0x000000120a00780c */ /* 0x000fe20003f46270 */
[----:B------:R-:W-:-:S04]  /*57e0*/  @!P4 IMAD R11, R60, R64, RZ ;  /* 0x000000403c0bc224 */ /* 0x000fc800078e02ff */
[-C--:B------:R-:W-:Y:S01]  /*57f0*/  @!P5 IMAD R61, R61, R64.reuse, RZ ;  /* 0x000000403d3dd224 */ /* 0x080fe200078e02ff */
[----:B------:R-:W-:Y:S01]  /*5800*/  @!P4 STG.E.U8 desc[UR46][R4.64+0x8], R11 ;  /* 0x0000080b0400c986 */ /* 0x000fe2000c10112e */
[C---:B------:R-:W-:Y:S01]  /*5810*/  ISETP.LT.OR P4, PT, R0.reuse, 0x1, !P3 ;  /* 0x000000010000780c */ /* 0x040fe20005f81670 */
[-C--:B------:R-:W-:Y:S02]  /*5820*/  @!P0 IMAD R63, R63, R64.reuse, RZ ;  /* 0x000000403f3f8224 */ /* 0x080fe400078e02ff */
[----:B------:R-:W-:Y:S01]  /*5830*/  @!P5 STG.E.U8 desc[UR46][R4.64+0x9], R61 ;  /* 0x0000093d0400d986 */ /* 0x000fe2000c10112e */
[----:B------:R-:W-:Y:S01]  /*5840*/  ISETP.LT.OR P5, PT, R0, 0x1, !P2 ;  /* 0x000000010000780c */ /* 0x000fe200057a1670 */
[----:B0-----:R-:W-:Y:S01]  /*5850*/  @!P1 IMAD R3, R62, R64, RZ ;  /* 0x000000403e039224 */ /* 0x001fe200078e02ff */
[----:B------:R-:W-:Y:S01]  /*5860*/  ISETP.LT.OR P2, PT, R0, 0x9, !P2 ;  /* 0x000000090000780c */ /* 0x000fe20005741670 */
[----:B------:R-:W-:Y:S01]  /*5870*/  @!P0 STG.E.U8 desc[UR46][R6.64+0x9], R63 ;  /* 0x0000093f06008986 */ /* 0x000fe2000c10112e */
[----:B------:R-:W-:-:S03]  /*5880*/  ISETP.GE.AND P0, PT, R10, 0x1a, PT ;  /* 0x0000001a0a00780c */ /* 0x000fc60003f06270 */
[----:B------:R0:W-:Y:S01]  /*5890*/  @!P1 STG.E.U8 desc[UR46][R6.64+0x8], R3 ;  /* 0x0000080306009986 */ /* 0x0001e2000c10112e */
[----:B------:R-:W-:Y:S01]  /*58a0*/  ISETP.LT.OR P1, PT, R0, 0x9, !P3 ;  /* 0x000000090000780c */ /* 0x000fe20005f21670 */
[----:B-1----:R-:W-:Y:S01]  /*58b0*/  @!P4 IMAD R9, R48, R64, RZ ;  /* 0x000000403009c224 */ /* 0x002fe200078e02ff */
[----:B------:R-:W-:-:S03]  /*58c0*/  ISETP.GE.AND P3, PT, R10, 0x19, PT ;  /* 0x000000190a00780c */ /* 0x000fc60003f66270 */
[-C--:B------:R-:W-:Y:S01]  /*58d0*/  @!P5 IMAD R49, R49, R64.reuse, RZ ;  /* 0x000000403131d224 */ /* 0x080fe200078e02ff */
[----:B------:R-:W-:Y:S01]  /*58e0*/  @!P4 STG.E.U8 desc[UR46][R4.64+0x10], R9 ;  /* 0x000010090400c986 */ /* 0x000fe2000c10112e */
[C---:B------:R-:W-:Y:S01]  /*58f0*/  ISETP.LT.OR P4, PT, R0.reuse, 0x1, !P3 ;  /* 0x000000010000780c */ /* 0x040fe20005f81670 */
[-C--:B------:R-:W-:Y:S02]  /*5900*/  @!P2 IMAD R51, R51, R64.reuse, RZ ;  /* 0x000000403333a224 */ /* 0x080fe400078e02ff */
[----:B------:R-:W-:Y:S01]  /*5910*/  @!P5 STG.E.U8 desc[UR46][R4.64+0x11], R49 ;  /* 0x000011310400d986 */ /* 0x000fe2000c10112e */
[----:B------:R-:W-:Y:S02]  /*5920*/  ISETP.LT.OR P5, PT, R0, 0x1, !P0 ;  /* 0x000000010000780c */ /* 0x000fe400047a1670 */
[----:B0-----:R-:W-:Y:S01]  /*5930*/  @!P1 IMAD R3, R50, R64, RZ ;  /* 0x0000004032039224 */ /* 0x001fe200078e02ff */
[----:B------:R-:W-:Y:S01]  /*5940*/  @!P2 STG.E.U8 desc[UR46][R6.64+0x11], R51 ;  /* 0x000011330600a986 */ /* 0x000fe2000c10112e */
[----:B------:R-:W-:-:S02]  /*5950*/  ISETP.LT.OR P0, PT, R0, 0x9, !P0 ;  /* 0x000000090000780c */ /* 0x000fc40004701670 */
[----:B------:R-:W-:Y:S01]  /*5960*/  ISETP.GE.AND P2, PT, R10, 0x22, PT ;  /* 0x000000220a00780c */ /* 0x000fe20003f46270 */
[----:B------:R0:W-:Y:S01]  /*5970*/  @!P1 STG.E.U8 desc[UR46][R6.64+0x10], R3 ;  /* 0x0000100306009986 */ /* 0x0001e2000c10112e */
[----:B------:R-:W-:Y:S01]  /*5980*/  ISETP.LT.OR P1, PT, R0, 0x9, !P3 ;  /* 0x000000090000780c */ /* 0x000fe20005f21670 */
[----:B------:R-:W-:Y:S01]  /*5990*/  @!P4 IMAD R11, R52, R64, RZ ;  /* 0x00000040340bc224 */ /* 0x000fe200078e02ff */
[----:B------:R-:W-:-:S03]  /*59a0*/  ISETP.GE.AND P3, PT, R10, 0x21, PT ;  /* 0x000000210a00780c */ /* 0x000fc60003f66270 */
[-C--:B------:R-:W-:Y:S01]  /*59b0*/  @!P5 IMAD R53, R53, R64.reuse, RZ ;  /* 0x000000403535d224 */ /* 0x080fe200078e02ff */
[----:B------:R-:W-:Y:S01]  /*59c0*/  @!P4 STG.E.U8 desc[UR46][R4.64+0x18], R11 ;  /* 0x0000180b0400c986 */ /* 0x000fe2000c10112e */
[C---:B------:R-:W-:Y:S02]  /*59d0*/  ISETP.LT.OR P4, PT, R0.reuse, 0x1, !P3 ;  /* 0x000000010000780c */ /* 0x040fe40005f81670 */
[-C--:B------:R-:W-:Y:S01]  /*59e0*/  @!P0 IMAD R55, R55, R64.reuse, RZ ;  /* 0x0000004037378224 */ /* 0x080fe200078e02ff */
[----:B------:R-:W-:Y:S01]  /*59f0*/  @!P5 STG.E.U8 desc[UR46][R4.64+0x19], R53 ;  /* 0x000019350400d986 */ /* 0x000fe2000c10112e */
[----:B------:R-:W-:Y:S02]  /*5a00*/  ISETP.LT.OR P5, PT, R0, 0x1, !P2 ;  /* 0x000000010000780c */ /* 0x000fe400057a1670 */
[----:B0-----:R-:W-:Y:S01]  /*5a10*/  @!P1 IMAD R3, R54, R64, RZ ;  /* 0x0000004036039224 */ /* 0x001fe200078e02ff */
[----:B------:R-:W-:Y:S01]  /*5a20*/  ISETP.LT.OR P2, PT, R0, 0x9, !P2 ;  /* 0x000000090000780c */ /* 0x000fe20005741670 */
[----:B------:R-:W-:Y:S01]  /*5a30*/  @!P0 STG.E.U8 desc[UR46][R6.64+0x19], R55 ;  /* 0x0000193706008986 */ /* 0x000fe2000c10112e */
[----:B------:R-:W-:-:S03]  /*5a40*/  ISETP.GE.AND P0, PT, R10, 0x2a, PT ;  /* 0x0000002a0a00780c */ /* 0x000fc60003f06270 */
[----:B------:R0:W-:Y:S01]  /*5a50*/  @!P1 STG.E.U8 desc[UR46][R6.64+0x18], R3 ;  /* 0x0000180306009986 */ /* 0x0001e2000c10112e */
[-C--:B------:R-:W-:Y:S01]  /*5a60*/  @!P4 IMAD R9, R40, R64.reuse, RZ ;  /* 0x000000402809c224 */ /* 0x080fe200078e02ff */
[----:B------:R-:W-:Y:S02]  /*5a70*/  ISETP.LT.OR P1, PT, R0, 0x9, !P3 ;  /* 0x000000090000780c */ /* 0x000fe40005f21670 */
[----:B------:R-:W-:Y:S01]  /*5a80*/  ISETP.GE.AND P3, PT, R10, 0x29, PT ;  /* 0x000000290a00780c */ /* 0x000fe20003f66270 */
[-C--:B------:R-:W-:Y:S01]  /*5a90*/  @!P5 IMAD R41, R41, R64.reuse, RZ ;  /* 0x000000402929d224 */ /* 0x080fe200078e02ff */
[----:B------:R-:W-:Y:S02]  /*5aa0*/  @!P4 STG.E.U8 desc[UR46][R4.64+0x20], R9 ;  /* 0x000020090400c986 */ /* 0x000fe4000c10112e */
[C---:B------:R-:W-:Y:S01]  /*5ab0*/  ISETP.LT.OR P4, PT, R0.reuse, 0x1, !P3 ;  /* 0x000000010000780c */ /* 0x040fe20005f81670 */
[----:B------:R-:W-:Y:S01]  /*5ac0*/  @!P2 IMAD R43, R43, R64, RZ ;  /* 0x000000402b2ba224 */ /* 0x000fe200078e02ff */
[----:B------:R-:W-:Y:S01]  /*5ad0*/  @!P5 STG.E.U8 desc[UR46][R4.64+0x21], R41 ;  /* 0x000021290400d986 */ /* 0x000fe2000c10112e */
[----:B------:R-:W-:-:S02]  /*5ae0*/  ISETP.LT.OR P5, PT, R0, 0x1, !P0 ;  /* 0x000000010000780c */ /* 0x000fc400047a1670 */
[----:B------:R-:W-:Y:S01]  /*5af0*/  ISETP.LT.OR P3, PT, R0, 0x9, !P3 ;  /* 0x000000090000780c */ /* 0x000fe20005f61670 */
[----:B------:R-:W-:Y:S01]  /*5b00*/  @!P2 STG.E.U8 desc[UR46][R6.64+0x21], R43 ;  /* 0x0000212b0600a986 */ /* 0x000fe2000c10112e */
[-C--:B0-----:R-:W-:Y:S01]  /*5b10*/  @!P1 IMAD R3, R42, R64.reuse, RZ ;  /* 0x000000402a039224 */ /* 0x081fe200078e02ff */
[----:B------:R-:W-:Y:S02]  /*5b20*/  ISETP.LT.OR P2, PT, R0, 0x9, !P0 ;  /* 0x000000090000780c */ /* 0x000fe40004741670 */
[----:B------:R-:W-:Y:S02]  /*5b30*/  ISETP.GE.AND P0, PT, R10, 0x32, PT ;  /* 0x000000320a00780c */ /* 0x000fe40003f06270 */
[----:B------:R0:W-:Y:S01]  /*5b40*/  @!P1 STG.E.U8 desc[UR46][R6.64+0x20], R3 ;  /* 0x0000200306009986 */ /* 0x0001e2000c10112e */
[-C--:B------:R-:W-:Y:S01]  /*5b50*/  @!P4 IMAD R11, R44, R64.reuse, RZ ;  /* 0x000000402c0bc224 */ /* 0x080fe200078e02ff */
[----:B------:R-:W-:Y:S02]  /*5b60*/  ISETP.GE.AND P1, PT, R10, 0x31, PT ;  /* 0x000000310a00780c */ /* 0x000fe40003f26270 */
[----:B------:R-:W-:-:S02]  /*5b70*/  @!P5 IMAD R45, R45, R64, RZ ;  /* 0x000000402d2dd224 */ /* 0x000fc400078e02ff */
[----:B------:R-:W-:Y:S01]  /*5b80*/  @!P4 STG.E.U8 desc[UR46][R4.64+0x28], R11 ;  /* 0x0000280b0400c986 */ /* 0x000fe2000c10112e */
[C---:B------:R-:W-:Y:S02]  /*5b90*/  ISETP.LT.OR P4, PT, R0.reuse, 0x1, !P1 ;  /* 0x000000010000780c */ /* 0x040fe40004f81670 */
[-C--:B------:R-:W-:Y:S01]  /*5ba0*/  @!P2 IMAD R47, R47, R64.reuse, RZ ;  /* 0x000000402f2fa224 */ /* 0x080fe200078e02ff */
[----:B------:R-:W-:Y:S01]  /*5bb0*/  @!P5 STG.E.U8 desc[UR46][R4.64+0x29], R45 ;  /* 0x0000292d0400d986 */ /* 0x000fe2000c10112e */
[----:B------:R-:W-:Y:S01]  /*5bc0*/  ISETP.LT.OR P5, PT, R0, 0x1, !P0 ;  /* 0x000000010000780c */ /* 0x000fe200047a1670 */
[-C--:B0-----:R-:W-:Y:S01]  /*5bd0*/  @!P3 IMAD R3, R46, R64.reuse, RZ ;  /* 0x000000402e03b224 */ /* 0x081fe200078e02ff */
[C---:B------:R-:W-:Y:S01]  /*5be0*/  ISETP.LT.OR P1, PT, R0.reuse, 0x9, !P1 ;  /* 0x000000090000780c */ /* 0x040fe20004f21670 */
[----:B------:R-:W-:Y:S01]  /*5bf0*/  @!P2 STG.E.U8 desc[UR46][R6.64+0x29], R47 ;  /* 0x0000292f0600a986 */ /* 0x000fe2000c10112e */
[----:B------:R-:W-:Y:S02]  /*5c00*/  ISETP.LT.OR P0, PT, R0, 0x9, !P0 ;  /* 0x000000090000780c */ /* 0x000fe40004701670 */
[C---:B------:R-:W-:Y:S01]  /*5c10*/  ISETP.GE.AND P2, PT, R10.reuse, 0x3a, PT ;  /* 0x0000003a0a00780c */ /* 0x040fe20003f46270 */
[----:B------:R0:W-:Y:S01]  /*5c20*/  @!P3 STG.E.U8 desc[UR46][R6.64+0x28], R3 ;  /* 0x000028030600b986 */ /* 0x0001e2000c10112e */
[----:B------:R-:W-:Y:S01]  /*5c30*/  ISETP.GE.AND P3, PT, R10, 0x39, PT ;  /* 0x000000390a00780c */ /* 0x000fe20003f66270 */
[----:B------:R-:W-:-:S04]  /*5c40*/  @!P4 IMAD R9, R32, R64, RZ ;  /* 0x000000402009c224 */ /* 0x000fc800078e02ff */
[-C--:B------:R-:W-:Y:S01]  /*5c50*/  @!P5 IMAD R33, R33, R64.reuse, RZ ;  /* 0x000000402121d224 */ /* 0x080fe200078e02ff */
[----:B------:R-:W-:Y:S01]  /*5c60*/  @!P4 STG.E.U8 desc[UR46][R4.64+0x30], R9 ;  /* 0x000030090400c986 */ /* 0x000fe2000c10112e */
[C---:B------:R-:W-:Y:S02]  /*5c70*/  ISETP.LT.OR P4, PT, R0.reuse, 0x1, !P3 ;  /* 0x000000010000780c */ /* 0x040fe40005f81670 */
[-C--:B------:R-:W-:Y:S01]  /*5c80*/  @!P0 IMAD R35, R35, R64.reuse, RZ ;  /* 0x0000004023238224 */ /* 0x080fe200078e02ff */
[----:B------:R-:W-:Y:S01]  /*5c90*/  @!P5 STG.E.U8 desc[UR46][R4.64+0x31], R33 ;  /* 0x000031210400d986 */ /* 0x000fe2000c10112e */
[----:B------:R-:W-:Y:S01]  /*5ca0*/  ISETP.LT.OR P5, PT, R0, 0x1, !P2 ;  /* 0x000000010000780c */ /* 0x000fe200057a1670 */
[----:B0-----:R-:W-:Y:S01]  /*5cb0*/  @!P1 IMAD R3, R34, R64, RZ ;  /* 0x0000004022039224 */ /* 0x001fe200078e02ff */
[----:B------:R-:W-:Y:S01]  /*5cc0*/  ISETP.LT.OR P3, PT, R0, 0x9, !P3 ;  /* 0x000000090000780c */ /* 0x000fe20005f61670 */
[----:B------:R-:W-:Y:S01]  /*5cd0*/  @!P0 STG.E.U8 desc[UR46][R6.64+0x31], R35 ;  /* 0x0000312306008986 */ /* 0x000fe2000c10112e */
[----:B------:R-:W-:-:S02]  /*5ce0*/  ISETP.GE.AND P0, PT, R10, 0x42, PT ;  /* 0x000000420a00780c */ /* 0x000fc40003f06270 */
[----:B------:R-:W-:Y:S01]  /*5cf0*/  ISETP.LT.OR P2, PT, R0, 0x9, !P2 ;  /* 0x000000090000780c */ /* 0x000fe20005741670 */
[----:B------:R0:W-:Y:S01]  /*5d00*/  @!P1 STG.E.U8 desc[UR46][R6.64+0x30], R3 ;  /* 0x0000300306009986 */ /* 0x0001e2000c10112e */
[----:B------:R-:W-:Y:S01]  /*5d10*/  ISETP.GE.AND P1, PT, R10, 0x41, PT ;  /* 0x000000410a00780c */ /* 0x000fe20003f26270 */
[----:B------:R-:W-:-:S04]  /*5d20*/  @!P4 IMAD R11, R36, R64, RZ ;  /* 0x00000040240bc224 */ /* 0x000fc800078e02ff */
[-C--:B------:R-:W-:Y:S01]  /*5d30*/  @!P5 IMAD R37, R37, R64.reuse, RZ ;  /* 0x000000402525d224 */ /* 0x080fe200078e02ff */
[----:B------:R-:W-:Y:S01]  /*5d40*/  @!P4 STG.E.U8 desc[UR46][R4.64+0x38], R11 ;  /* 0x0000380b0400c986 */ /* 0x000fe2000c10112e */
[C---:B------:R-:W-:Y:S02]  /*5d50*/  ISETP.LT.OR P4, PT, R0.reuse, 0x1, !P1 ;  /* 0x000000010000780c */ /* 0x040fe40004f81670 */
[C---:B------:R-:W-:Y:S01]  /*5d60*/  ISETP.LT.OR P1, PT, R0.reuse, 0x9, !P1 ;  /* 0x000000090000780c */ /* 0x040fe20004f21670 */
[----:B------:R-:W-:Y:S01]  /*5d70*/  @!P5 STG.E.U8 desc[UR46][R4.64+0x39], R37 ;  /* 0x000039250400d986 */ /* 0x000fe2000c10112e */
[----:B------:R-:W-:Y:S01]  /*5d80*/  ISETP.LT.OR P5, PT, R0, 0x1, !P0 ;  /* 0x000000010000780c */ /* 0x000fe200047a1670 */
[-C--:B0-----:R-:W-:Y:S01]  /*5d90*/  @!P3 IMAD R3, R38, R64.reuse, RZ ;  /* 0x000000402603b224 */ /* 0x081fe200078e02ff */
[----:B------:R-:W-:Y:S01]  /*5da0*/  ISETP.LT.OR P0, PT, R0, 0x9, !P0 ;  /* 0x000000090000780c */ /* 0x000fe20004701670 */
[----:B------:R-:W-:-:S03]  /*5db0*/  @!P2 IMAD R39, R39, R64, RZ ;  /* 0x000000402727a224 */ /* 0x000fc600078e02ff */
[----:B------:R0:W-:Y:S01]  /*5dc0*/  @!P3 STG.E.U8 desc[UR46][R6.64+0x38], R3 ;  /* 0x000038030600b986 */ /* 0x0001e2000c10112e */
[----:B------:R-:W-:Y:S02]  /*5dd0*/  ISETP.GE.AND P3, PT, R10, 0x4a, PT ;  /* 0x0000004a0a00780c */ /* 0x000fe40003f66270 */
[-C--:B------:R-:W-:Y:S01]  /*5de0*/  @!P4 IMAD R9, R24, R64.reuse, RZ ;  /* 0x000000401809c224 */ /* 0x080fe200078e02ff */
[----:B------:R-:W-:Y:S01]  /*5df0*/  @!P2 STG.E.U8 desc[UR46][R6.64+0x39], R39 ;  /* 0x000039270600a986 */ /* 0x000fe2000c10112e */
[----:B------:R-:W-:Y:S02]  /*5e00*/  ISETP.GE.AND P2, PT, R10, 0x49, PT ;  /* 0x000000490a00780c */ /* 0x000fe40003f46270 */
[-C--:B------:R-:W-:Y:S01]  /*5e10*/  @!P5 IMAD R25, R25, R64.reuse, RZ ;  /* 0x000000401919d224 */ /* 0x080fe200078e02ff */
[----:B------:R1:W-:Y:S01]  /*5e20*/  @!P4 STG.E.U8 desc[UR46][R4.64+0x40], R9 ;  /* 0x000040090400c986 */ /* 0x0003e2000c10112e */
[C---:B------:R-:W-:Y:S01]  /*5e30*/  ISETP.LT.OR P4, PT, R0.reuse, 0x1, !P2 ;  /* 0x000000010000780c */ /* 0x040fe20005781670 */
[-C--:B------:R-:W-:Y:S01]  /*5e40*/  @!P0 IMAD R27, R27, R64.reuse, RZ ;  /* 0x000000401b1b8224 */ /* 0x080fe200078e02ff */
[C---:B------:R-:W-:Y:S01]  /*5e50*/  ISETP.LT.OR P2, PT, R0.reuse, 0x9, !P2 ;  /* 0x000000090000780c */ /* 0x040fe20005741670 */
[----:B------:R2:W-:Y:S01]  /*5e60*/  @!P5 STG.E.U8 desc[UR46][R4.64+0x41], R25 ;  /* 0x000041190400d986 */ /* 0x0005e2000c10112e */
[----:B------:R-:W-:Y:S01]  /*5e70*/  ISETP.LT.OR P5, PT, R0, 0x1, !P3 ;  /* 0x000000010000780c */ /* 0x000fe20005fa1670 */
[-C--:B0-----:R-:W-:Y:S01]  /*5e80*/  @!P1 IMAD R3, R26, R64.reuse, RZ ;  /* 0x000000401a039224 */ /* 0x081fe200078e02ff */
[----:B------:R-:W-:Y:S01]  /*5e90*/  ISETP.LT.OR P3, PT, R0, 0x9, !P3 ;  /* 0x000000090000780c */ /* 0x000fe20005f61670 */
[----:B------:R2:W-:Y:S04]  /*5ea0*/  @!P0 STG.E.U8 desc[UR46][R6.64+0x41], R27 ;  /* 0x0000411b06008986 */ /* 0x0005e8000c10112e */
[----:B------:R2:W-:Y:S02]  /*5eb0*/  @!P1 STG.E.U8 desc[UR46][R6.64+0x40], R3 ;  /* 0x0000400306009986 */ /* 0x0005e4000c10112e */
[----:B------:R-:W-:-:S02]  /*5ec0*/  @!P4 IMAD R11, R28, R64, RZ ;  /* 0x000000401c0bc224 */ /* 0x000fc400078e02ff */
[-C--:B-1----:R-:W-:Y:S02]  /*5ed0*/  @!P2 IMAD R9, R30, R64.reuse, RZ ;  /* 0x000000401e09a224 */ /* 0x082fe400078e02ff */
[-C--:B------:R-:W-:Y:S01]  /*5ee0*/  @!P5 IMAD R29, R29, R64.reuse, RZ ;  /* 0x000000401d1dd224 */ /* 0x080fe200078e02ff */
[----:B------:R2:W-:Y:S01]  /*5ef0*/  @!P4 STG.E.U8 desc[UR46][R4.64+0x48], R11 ;  /* 0x0000480b0400c986 */ /* 0x0005e2000c10112e */
[----:B------:R-:W-:-:S03]  /*5f00*/  @!P3 IMAD R31, R31, R64, RZ ;  /* 0x000000401f1fb224 */ /* 0x000fc600078e02ff */
[----:B------:R2:W-:Y:S04]  /*5f10*/  @!P5 STG.E.U8 desc[UR46][R4.64+0x49], R29 ;  /* 0x0000491d0400d986 */ /* 0x0005e8000c10112e */
[----:B------:R2:W-:Y:S04]  /*5f20*/  @!P2 STG.E.U8 desc[UR46][R6.64+0x48], R9 ;  /* 0x000048090600a986 */ /* 0x0005e8000c10112e */
[----:B------:R2:W-:Y:S02]  /*5f30*/  @!P3 STG.E.U8 desc[UR46][R6.64+0x49], R31 ;  /* 0x0000491f0600b986 */ /* 0x0005e4000c10112e */
.L_x_114:
[----:B------:R-:W-:Y:S05]  /*5f40*/  BSYNC B0 ;  /* 0x0000000000007941 */ /* 0x000fea0003800000 */
.L_x_32:
[----:B0-2---:R-:W2:Y:S01]  /*5f50*/  LDL.64 R2, [R1] ;  /* 0x0000000001027983 */ /* 0x005ea20000100a00 */
[----:B------:R-:W-:Y:S01]  /*5f60*/  ULDC.64 UR4, c[0x0][0x650] ;  /* 0x0001940000047ab9 */ /* 0x000fe20000000a00 */
[----:B------:R0:W-:Y:S01]  /*5f70*/  SYNCS.ARRIVE.TRANS64.A1T0 RZ, [R72+UR42], RZ ;  /* 0x000000ff48ff79a7 */ /* 0x0001e2000810002a */
[----:B------:R-:W-:Y:S01]  /*5f80*/  PRMT R0, RZ, 0x7610, R0 ;  /* 0x00007610ff007816 */ /* 0x000fe20000000000 */
[----:B------:R-:W-:Y:S02]  /*5f90*/  IMAD.MOV.U32 R19, RZ, RZ, -0x1 ;  /* 0xffffffffff137424 */ /* 0x000fe400078e00ff */
[----:B------:R-:W-:Y:S01]  /*5fa0*/  IMAD.MOV.U32 R22, RZ, RZ, -0x1 ;  /* 0xffffffffff167424 */ /* 0x000fe200078e00ff */
[----:B--2---:R-:W-:-:S04]  /*5fb0*/  LEA R18, P0, R2, R18, 0x1 ;  /* 0x0000001202127211 */ /* 0x004fc800078008ff */
[----:B------:R-:W-:Y:S01]  /*5fc0*/  LEA.HI.X R17, R2, R17, R23, 0x1, P0 ;  /* 0x0000001102117211 */ /* 0x000fe200000f0c17 */
[----:B------:R-:W-:Y:S01]  /*5fd0*/  IMAD.MOV.U32 R2, RZ, RZ, -0x1 ;  /* 0xffffffffff027424 */ /* 0x000fe200078e00ff */
[----:B------:R-:W-:-:S04]  /*5fe0*/  ISETP.GE.U32.AND P0, PT, R18, UR4, PT ;  /* 0x0000000412007c0c */ /* 0x000fc8000bf06070 */
[----:B------:R-:W-:-:S13]  /*5ff0*/  ISETP.GE.U32.AND.EX P0, PT, R17, UR5, PT, P0 ;  /* 0x0000000511007c0c */ /* 0x000fda000bf06100 */
[----:B0-----:R-:W-:Y:S05]  /*6000*/  @P0 BRA `(.L_x_115) ;  /* 0x0000000400700947 */ /* 0x001fea0003800000 */
[----:B------:R-:W0:Y:S01]  /*6010*/  S2R R10, SR_CTAID.X ;  /* 0x00000000000a7919 */ /* 0x000e220000002500 */
[----:B------:R-:W2:Y:S01]  /*6020*/  LDC.64 R8, c[0x0][0x628] ;  /* 0x00018a00ff087b82 */ /* 0x000ea20000000a00 */
[----:B------:R-:W-:Y:S01]  /*6030*/  ULDC UR4, c[0x0][0x150] ;  /* 0x0000540000047ab9 */ /* 0x000fe20000000800 */
[----:B----4-:R-:W-:Y:S01]  /*6040*/  IMAD.MOV.U32 R6, RZ, RZ, R18 ;  /* 0x000000ffff067224 */ /* 0x010fe200078e0012 */
[----:B------:R-:W4:Y:S01]  /*6050*/  S2R R20, SR_CTAID.Y ;  /* 0x0000000000147919 */ /* 0x000f220000002600 */
[----:B------:R-:W-:-:S04]  /*6060*/  IMAD.MOV.U32 R7, RZ, RZ, R17 ;  /* 0x000000ffff077224 */ /* 0x000fc800078e0011 */
[----:B-1----:R-:W1:Y:S08]  /*6070*/  LDC R15, c[0x0][0x144] ;  /* 0x00005100ff0f7b82 */ /* 0x002e700000000800 */
[----:B------:R-:W1:Y:S08]  /*6080*/  LDC R0, c[0x0][0x630] ;  /* 0x00018c00ff007b82 */ /* 0x000e700000000800 */
[----:B---3--:R-:W3:Y:S01]  /*6090*/  LDC.64 R12, c[0x0][0x620] ;  /* 0x00018800ff0c7b82 */ /* 0x008ee20000000a00 */
[----:B--2---:R-:W-:-:S04]  /*60a0*/  ISETP.NE.U32.AND P0, PT, R8, RZ, PT ;  /* 0x000000ff0800720c */ /* 0x004fc80003f05070 */
[----:B------:R-:W-:Y:S02]  /*60b0*/  ISETP.NE.AND.EX P0, PT, R9, RZ, PT, P0 ;  /* 0x000000ff0900720c */ /* 0x000fe40003f05300 */
[----:B0-----:R-:W-:-:S05]  /*60c0*/  I2FP.F32.U32 R2, R10 ;  /* 0x0000000a00027245 */ /* 0x001fca0000201000 */
[----:B------:R-:W-:-:S04]  /*60d0*/  FMUL R2, R2, UR4 ;  /* 0x0000000402027c20 */ /* 0x000fc80008400000 */
[----:B------:R0:W2:Y:S02]  /*60e0*/  F2I.U32.TRUNC.NTZ R14, R2 ;  /* 0x00000002000e7305 */ /* 0x0000a4000020f000 */
[----:B-1--4-:R-:W-:Y:S05]  /*60f0*/  @!P0 BRA `(.L_x_116) ;  /* 0x0000000000288947 */ /* 0x012fea0003800000 */
[----:B------:R-:W1:Y:S02]  /*6100*/  LDC R3, c[0x0][0x634] ;  /* 0x00018d00ff037b82 */ /* 0x000e640000000800 */
[----:B-1----:R-:W-:-:S05]  /*6110*/  IADD3 R7, P0, R18, R3, RZ ;  /* 0x0000000312077210 */ /* 0x002fca0007f1e0ff */
[----:B------:R-:W-:-:S04]  /*6120*/  IMAD.X R11, RZ, RZ, R17, P0 ;  /* 0x000000ffff0b7224 */ /* 0x000fc800000e0611 */
[----:B0-----:R-:W-:-:S04]  /*6130*/  IMAD.WIDE.U32 R2, R11, R8, RZ ;  /* 0x000000080b027225 */ /* 0x001fc800078e00ff */
[----:B------:R-:W-:-:S04]  /*6140*/  IMAD.WIDE.U32 R4, P0, R7, R9, R2 ;  /* 0x0000000907047225 */ /* 0x000fc80007800002 */
[----:B------:R-:W-:-:S04]  /*6150*/  IMAD.WIDE.U32 R2, R7, R8, RZ ;  /* 0x0000000807027225 */ /* 0x000fc800078e00ff */
[----:B------:R-:W-:Y:S01]  /*6160*/  IMAD.X R7, RZ, RZ, RZ, P0 ;  /* 0x000000ffff077224 */ /* 0x000fe200000e06ff */
[----:B------:R-:W-:Y:S01]  /*6170*/  IADD3 RZ, P0, R3, R4, RZ ;  /* 0x0000000403ff7210 */ /* 0x000fe20007f1e0ff */
[----:B------:R-:W-:-:S04]  /*6180*/  IMAD.MOV.U32 R6, RZ, RZ, R5 ;  /* 0x000000ffff067224 */ /* 0x000fc800078e0005 */
[----:B------:R-:W-:-:S08]  /*6190*/  IMAD.WIDE.U32.X R6, R11, R9, R6, P0 ;  /* 0x000000090b067225 */ /* 0x000fd000000e0406 */
.L_x_116:
[----:B------:R-:W1:Y:S01]  /*61a0*/  LDC.64 R26, c[0x0][0x640] ;  /* 0x00019000ff1a7b82 */ /* 0x000e620000000a00 */
[-C--:B------:R-:W-:Y:S01]  /*61b0*/  SHF.R.U64 R11, R6, R0.reuse, R7 ;  /* 0x00000000060b7219 */ /* 0x080fe20000001207 */
[----:B------:R-:W-:Y:S01]  /*61c0*/  IMAD.MOV.U32 R19, RZ, RZ, R17 ;  /* 0x000000ffff137224 */ /* 0x000fe200078e0011 */
[----:B------:R-:W-:Y:S01]  /*61d0*/  SHF.R.U32.HI R0, RZ, R0, R7 ;  /* 0x00000000ff007219 */ /* 0x000fe20000011607 */
[----:B--2---:R-:W-:Y:S01]  /*61e0*/  IMAD.MOV R14, RZ, RZ, -R14 ;  /* 0x000000ffff0e7224 */ /* 0x004fe200078e0a0e */
[----:B------:R-:W-:Y:S01]  /*61f0*/  IADD3 R5, P0, RZ, -R11, RZ ;  /* 0x8000000bff057210 */ /* 0x000fe20007f1e0ff */
[----:B------:R-:W-:Y:S01]  /*6200*/  ULDC UR4, c[0x0][0x154] ;  /* 0x0000550000047ab9 */ /* 0x000fe20000000800 */
[----:B------:R-:W-:Y:S01]  /*6210*/  IMAD.MOV.U32 R7, RZ, RZ, 0x1 ;  /* 0x00000001ff077424 */ /* 0x000fe200078e00ff */
[----:B------:R-:W2:Y:S01]  /*6220*/  LDC R4, c[0x0][0x618] ;  /* 0x00018600ff047b82 */ /* 0x000ea20000000800 */
[----:B------:R-:W-:Y:S02]  /*6230*/  IMAD R22, R15, R14, R10 ;  /* 0x0000000e0f167224 */ /* 0x000fe400078e020a */
[----:B------:R-:W-:-:S04]  /*6240*/  IMAD.X R3, RZ, RZ, ~R0, P0 ;  /* 0x000000ffff037224 */ /* 0x000fc800000e0e00 */
[-C--:B---3--:R-:W-:Y:S01]  /*6250*/  IMAD R0, R3, R12.reuse, RZ ;  /* 0x0000000c03007224 */ /* 0x088fe200078e02ff */
[----:B------:R-:W3:Y:S01]  /*6260*/  LDC R6, c[0x0][0x608] ;  /* 0x00018200ff067b82 */ /* 0x000ee20000000800 */
[----:B0-----:R-:W-:-:S04]  /*6270*/  IMAD.WIDE.U32 R2, R5, R12, R18 ;  /* 0x0000000c05027225 */ /* 0x001fc800078e0012 */
[----:B------:R-:W-:Y:S01]  /*6280*/  IMAD R5, R5, R13, R0 ;  /* 0x0000000d05057224 */ /* 0x000fe200078e0200 */
[----:B------:R-:W-:Y:S02]  /*6290*/  I2FP.F32.U32 R0, R20 ;  /* 0x0000001400007245 */ /* 0x000fe40000201000 */
[----:B------:R-:W0:Y:S01]  /*62a0*/  LDC R24, c[0x0][0x658] ;  /* 0x00019600ff187b82 */ /* 0x000e220000000800 */
[----:B------:R-:W-:Y:S01]  /*62b0*/  IMAD.IADD R3, R3, 0x1, R5 ;  /* 0x0000000103037824 */ /* 0x000fe200078e0205 */
[----:B-1----:R-:W-:Y:S01]  /*62c0*/  ISETP.NE.U32.AND P0, PT, R26, RZ, PT ;  /* 0x000000ff1a00720c */ /* 0x002fe20003f05070 */
[----:B------:R-:W-:Y:S01]  /*62d0*/  FMUL R0, R0, UR4 ;  /* 0x0000000400007c20 */ /* 0x000fe20008400000 */
[----:B------:R-:W-:Y:S02]  /*62e0*/  IMAD.MOV.U32 R5, RZ, RZ, -0x1 ;  /* 0xffffffffff057424 */ /* 0x000fe400078e00ff */
[----:B------:R-:W-:Y:S01]  /*62f0*/  ISETP.NE.AND.EX P0, PT, R27, RZ, PT, P0 ;  /* 0x000000ff1b00720c */ /* 0x000fe20003f05300 */
[----:B------:R1:W4:Y:S01]  /*6300*/  F2I.U32.TRUNC.NTZ R12, R0 ;  /* 0x00000000000c7305 */ /* 0x000322000020f000 */
[----:B------:R-:W1:Y:S01]  /*6310*/  LDC R15, c[0x0][0x148] ;  /* 0x00005200ff0f7b82 */ /* 0x000e620000000800 */
[----:B--2---:R-:W-:-:S02]  /*6320*/  SHF.R.U64 R10, R2, R4, R3 ;  /* 0x00000004020a7219 */ /* 0x004fc40000001203 */
[----:B------:R-:W-:-:S05]  /*6330*/  SHF.R.U32.HI R3, RZ, R4, R3 ;  /* 0x00000004ff037219 */ /* 0x000fca0000011603 */
[----:B------:R-:W2:Y:S01]  /*6340*/  LDC R14, c[0x0][0x600] ;  /* 0x00018000ff0e7b82 */ /* 0x000ea20000000800 */
[-CC-:B---3--:R-:W-:Y:S02]  /*6350*/  SHF.R.U64 R8, R10, R6.reuse, R3.reuse ;  /* 0x000000060a087219 */ /* 0x188fe40000001203 */
[----:B------:R-:W-:-:S05]  /*6360*/  SHF.R.U32.HI R3, RZ, R6, R3 ;  /* 0x00000006ff037219 */ /* 0x000fca0000011603 */
[----:B------:R-:W3:Y:S01]  /*6370*/  LDC R21, c[0x0][0x648] ;  /* 0x00019200ff157b82 */ /* 0x000ee20000000800 */
[-CC-:B0-----:R-:W-:Y:S02]  /*6380*/  SHF.R.U64 R13, R8, R24.reuse, R3.reuse ;  /* 0x00000018080d7219 */ /* 0x181fe40000001203 */
[-C--:B------:R-:W-:Y:S02]  /*6390*/  SHF.L.U32 R5, R5, R24.reuse, RZ ;  /* 0x0000001805057219 */ /* 0x080fe400000006ff */
[-C--:B------:R-:W-:Y:S01]  /*63a0*/  SHF.R.U32.HI R3, RZ, R24.reuse, R3 ;  /* 0x00000018ff037219 */ /* 0x080fe20000011603 */
[----:B------:R-:W-:Y:S01]  /*63b0*/  IMAD.MOV.U32 R2, RZ, RZ, R13 ;  /* 0x000000ffff027224 */ /* 0x000fe200078e000d */
[----:B------:R-:W-:Y:S01]  /*63c0*/  SHF.L.U32 R24, R7, R24, RZ ;  /* 0x0000001807187219 */ /* 0x000fe200000006ff */
[----:B------:R-:W0:Y:S01]  /*63d0*/  LDC R25, c[0x0][0x638] ;  /* 0x00018e00ff197b82 */ /* 0x000e220000000800 */
[----:B------:R-:W-:-:S07]  /*63e0*/  LOP3.LUT R19, RZ, R5, RZ, 0x33, !PT ;  /* 0x00000005ff137212 */ /* 0x000fce00078e33ff */
[----:B------:R-:W0:Y:S01]  /*63f0*/  LDC R28, c[0x0][0x610] ;  /* 0x00018400ff1c7b82 */ /* 0x000e220000000800 */
[----:B----4-:R-:W-:Y:S05]  /*6400*/  @!P0 BRA `(.L_x_117) ;  /* 0x0000000000288947 */ /* 0x010fea0003800000 */
[----:B-1----:R-:W1:Y:S02]  /*6410*/  LDC R0, c[0x0][0x64c] ;  /* 0x00019300ff007b82 */ /* 0x002e640000000800 */
        /* <DEDUP_REMOVED lines=9> */
.L_x_117:
[----:B------:R-:W4:Y:S01]  /*64b0*/  LDC R4, c[0x0][0x65c] ;  /* 0x00019700ff047b82 */ /* 0x000f220000000800 */
[----:B-1-3--:R-:W-:Y:S01]  /*64c0*/  SHF.R.U64 R0, R2, R21, R3 ;  /* 0x0000001502007219 */ /* 0x00afe20000001203 */
[----:B--2---:R-:W-:Y:S01]  /*64d0*/  VIADD R3, R14, 0xffffffff ;  /* 0xffffffff0e037836 */ /* 0x004fe20000000000 */
[----:B------:R-:W-:Y:S01]  /*64e0*/  LOP3.LUT R19, R8, R19, RZ, 0xc0, !PT ;  /* 0x0000001308137212 */ /* 0x000fe200078ec0ff */
[----:B------:R-:W-:Y:S02]  /*64f0*/  IMAD.MOV R12, RZ, RZ, -R12 ;  /* 0x000000ffff0c7224 */ /* 0x000fe400078e0a0c */
[----:B------:R-:W-:Y:S01]  /*6500*/  IMAD.MOV R2, RZ, RZ, -R0 ;  /* 0x000000ffff027224 */ /* 0x000fe200078e0a00 */
[----:B------:R-:W-:Y:S01]  /*6510*/  LOP3.LUT R3, R10, R3, RZ, 0xc0, !PT ;  /* 0x000000030a037212 */ /* 0x000fe200078ec0ff */
[----:B------:R-:W-:Y:S02]  /*6520*/  IMAD R19, R24, R0, R19 ;  /* 0x0000000018137224 */ /* 0x000fe400078e0213 */
[----:B0-----:R-:W-:-:S04]  /*6530*/  IMAD R0, R2, R25, R13 ;  /* 0x0000001902007224 */ /* 0x001fc800078e020d */
[----:B------:R-:W-:Y:S01]  /*6540*/  IMAD R2, R0, R14, R3 ;  /* 0x0000000e00027224 */ /* 0x000fe200078e0203 */
[----:B----4-:R-:W-:Y:S01]  /*6550*/  ISETP.NE.AND P0, PT, R4, 0x1, PT ;  /* 0x000000010400780c */ /* 0x010fe20003f05270 */
[----:B------:R-:W-:-:S05]  /*6560*/  IMAD.MOV.U32 R4, RZ, RZ, 0x1 ;  /* 0x00000001ff047424 */ /* 0x000fca00078e00ff */
[----:B------:R-:W-:-:S07]  /*6570*/  PRMT R0, R4, 0x7610, R0 ;  /* 0x0000761004007816 */ /* 0x000fce0000000000 */
[----:B------:R-:W-:-:S04]  /*6580*/  @P0 IMAD R22, R15, R12, R20 ;  /* 0x0000000c0f160224 */ /* 0x000fc800078e0214 */
[----:B------:R-:W-:-:S05]  /*6590*/  IMAD R19, R19, R28, R22 ;  /* 0x0000001c13137224 */ /* 0x000fca00078e0216 */
[----:B------:R-:W-:Y:S02]  /*65a0*/  SEL R22, R2, R19, !P0 ;  /* 0x0000001302167207 */ /* 0x000fe40004000000 */
[----:B------:R-:W-:Y:S01]  /*65b0*/  SEL R19, R19, R2, !P0 ;  /* 0x0000000213137207 */ /* 0x000fe20004000000 */
[----:B------:R-:W-:-:S07]  /*65c0*/  IMAD.MOV.U32 R2, RZ, RZ, R11 ;  /* 0x000000ffff027224 */ /* 0x000fce00078e000b */
.L_x_115:
[----:B------:R-:W-:Y:S02]  /*65d0*/  LOP3.LUT P0, RZ, R0, 0xff, RZ, 0xc0, !PT ;  /* 0x000000ff00ff7812 */ /* 0x000fe4000780c0ff */
[----:B------:R-:W-:-:S11]  /*65e0*/  LOP3.LUT R75, R75, 0x1, RZ, 0x3c, !PT ;  /* 0x000000014b4b7812 */ /* 0x000fd600078e3cff */
[----:B------:R-:W-:Y:S05]  /*65f0*/  @P0 BRA `(.L_x_118) ;  /* 0xffffffac00b80947 */ /* 0x000fea000383ffff */
[----:B------:R-:W-:Y:S05]  /*6600*/  EXIT ;  /* 0x000000000000794d */ /* 0x000fea0003800000 */
.L_x_13:
[----:B------:R-:W-:-:S08]  /*6610*/  ISETP.NE.AND P0, PT, R0, RZ, PT ;  /* 0x000000ff0000720c */ /* 0x000fd00003f05270 */
[----:B0-----:R-:W0:-:S00]  /*6620*/  USETMAXREG.DEALLOC.CTAPOOL 0x28 ;  /* 0x00000028000079c8 */ /* 0x001e0000080e0500 */
[----:B------:R-:W-:Y:S05]  /*6630*/  @P0 EXIT ;  /* 0x000000000000094d */ /* 0x000fea0003800000 */
[----:B0-----:R-:W-:Y:S01]  /*6640*/  LOP3.LUT P0, RZ, R8, 0xff, RZ, 0xc0, !PT ;  /* 0x000000ff08ff7812 */ /* 0x001fe2000780c0ff */
[----:B------:R-:W-:Y:S02]  /*6650*/  IMAD.MOV.U32 R0, RZ, RZ, 0x1 ;  /* 0x00000001ff007424 */ /* 0x000fe400078e00ff */
[----:B------:R-:W-:-:S10]  /*6660*/  IMAD.MOV.U32 R7, RZ, RZ, RZ ;  /* 0x000000ffff077224 */ /* 0x000fd400078e00ff */
[----:B------:R-:W-:Y:S05]  /*6670*/  @!P0 BRA `(.L_x_119) ;  /* 0x0000000c004c8947 */ /* 0x000fea0003800000 */
[----:B------:R-:W-:Y:S01]  /*6680*/  LOP3.LUT P0, RZ, R4, 0x1f, RZ, 0xc0, !PT ;  /* 0x0000001f04ff7812 */ /* 0x000fe2000780c0ff */
[----:B------:R-:W-:Y:S01]  /*6690*/  ULDC UR5, c[0x0][0x658] ;  /* 0x0001960000057ab9 */ /* 0x000fe20000000800 */
[----:B------:R-:W-:Y:S01]  /*66a0*/  UMOV UR6, 0xffffffff ;  /* 0xffffffff00067882 */ /* 0x000fe20000000000 */
[----:B------:R-:W-:Y:S01]  /*66b0*/  BSSY B0, `(.L_x_119) ;  /* 0x00000cf000007945 */ /* 0x000fe20003800000 */
[----:B------:R-:W-:Y:S01]  /*66c0*/  USHF.L.U32 UR6, UR6, UR5, URZ ;  /* 0x0000000506067299 */ /* 0x000fe2000800063f */
[C---:B------:R-:W-:Y:S01]  /*66d0*/  ISETP.NE.AND P2, PT, R3.reuse, RZ, PT ;  /* 0x000000ff0300720c */ /* 0x040fe20003f45270 */
[----:B------:R-:W-:Y:S01]  /*66e0*/  UMOV UR7, 0x1 ;  /* 0x0000000100077882 */ /* 0x000fe20000000000 */
[----:B------:R-:W-:Y:S01]  /*66f0*/  ISETP.NE.OR P0, PT, R3, RZ, !P0 ;  /* 0x000000ff0300720c */ /* 0x000fe20004705670 */
[----:B------:R-:W-:Y:S01]  /*6700*/  IMAD.MOV.U32 R8, RZ, RZ, 0x1 ;  /* 0x00000001ff087424 */ /* 0x000fe200078e00ff */
[----:B------:R-:W-:Y:S01]  /*6710*/  LOP3.LUT R6, R16, 0x2, RZ, 0xfc, !PT ;  /* 0x0000000210067812 */ /* 0x000fe200078efcff */
[----:B------:R-:W-:Y:S01]  /*6720*/  IMAD.MOV.U32 R0, RZ, RZ, 0x1 ;  /* 0x00000001ff007424 */ /* 0x000fe200078e00ff */
[----:B------:R-:W-:Y:S01]  /*6730*/  ULDC UR4, c[0x0][0x600] ;  /* 0x0001800000047ab9 */ /* 0x000fe20000000800 */
[----:B------:R-:W-:Y:S01]  /*6740*/  IMAD.MOV.U32 R7, RZ, RZ, RZ ;  /* 0x000000ffff077224 */ /* 0x000fe200078e00ff */
[----:B------:R-:W-:-:S02]  /*6750*/  USHF.L.U32 UR13, UR7, UR5, URZ ;  /* 0x00000005070d7299 */ /* 0x000fc4000800063f */
[----:B------:R-:W-:Y:S02]  /*6760*/  UIADD3 UR21, UR38, 0x1, URZ ;  /* 0x0000000126157890 */ /* 0x000fe4000fffe03f */
[----:B------:R-:W-:Y:S02]  /*6770*/  UIADD3 UR4, UR4, -0x1, URZ ;  /* 0xffffffff04047890 */ /* 0x000fe4000fffe03f */
[----:B------:R-:W-:Y:S01]  /*6780*/  ULOP3.LUT UR5, URZ, UR6, URZ, 0x33, !UPT ;  /* 0x000000063f057292 */ /* 0x000fe2000f8e333f */
[----:B------:R-:W-:-:S11]  /*6790*/  ULDC.64 UR22, c[0x0][0x198] ;  /* 0x0000660000167ab9 */ /* 0x000fd60000000a00 */
.L_x_131:
[----:B------:R-:W-:-:S03]  /*67a0*/  UMOV UR6, 0xffffffff ;  /* 0xffffffff00067882 */ /* 0x000fc60000000000 */
[----:B------:R-:W-:Y:S05]  /*67b0*/  BRA.DIV UR6, `(.L_x_120) ;  /* 0x0000001206587947 */ /* 0x000fea000b800000 */
[----:B------:R-:W-:-:S13]  /*67c0*/  ELECT P6, URZ, PT ;  /* 0x00000000003f782f */ /* 0x000fda00038c0000 */
.L_x_146:
[----:B------:R-:W0:Y:S01]  /*67d0*/  LDC R3, c[0x0][0x28c] ;  /* 0x0000a300ff037b82 */ /* 0x000e220000000800 */
[----:B------:R-:W-:Y:S01]  /*67e0*/  BSSY B1, `(.L_x_121) ;  /* 0x0000043000017945 */ /* 0x000fe20003800000 */
[----:B0-----:R-:W-:-:S13]  /*67f0*/  ISETP.LT.OR P6, PT, R3, 0x1, !P6 ;  /* 0x000000010300780c */ /* 0x001fda00077c1670 */
[----:B------:R-:W-:Y:S05]  /*6800*/  @P6 BRA `(.L_x_122) ;  /* 0x0000000400006947 */ /* 0x000fea0003800000 */
[----:B------:R-:W-:Y:S02]  /*6810*/  IMAD.SHL.U32 R19, R19, 0x40, RZ ;  /* 0x0000004013137824 */ /* 0x000fe400078e00ff */
[----:B------:R-:W-:Y:S02]  /*6820*/  IMAD R22, R22, 0x50, RZ ;  /* 0x0000005016167824 */ /* 0x000fe400078e02ff */
[----:B------:R-:W-:Y:S02]  /*6830*/  IMAD.MOV.U32 R12, RZ, RZ, RZ ;  /* 0x000000ffff0c7224 */ /* 0x000fe400078e00ff */
[----:B------:R-:W-:Y:S02]  /*6840*/  IMAD.U32 R13, RZ, RZ, UR21 ;  /* 0x00000015ff0d7e24 */ /* 0x000fe4000f8e00ff */
[----:B------:R-:W-:Y:S02]  /*6850*/  IMAD.MOV.U32 R3, RZ, RZ, R0 ;  /* 0x000000ffff037224 */ /* 0x000fe400078e0000 */
[----:B------:R-:W-:-:S07]  /*6860*/  IMAD.MOV.U32 R4, RZ, RZ, R7 ;  /* 0x000000ffff047224 */ /* 0x000fce00078e0007 */
.L_x_126:
[----:B------:R-:W0:Y:S01]  /*6870*/  S2R R10, SR_CgaCtaId ;  /* 0x00000000000a7919 */ /* 0x000e220000008800 */
[----:B------:R-:W-:Y:S01]  /*6880*/  MOV R5, 0x400 ;  /* 0x0000040000057802 */ /* 0x000fe20000000f00 */
[----:B------:R-:W1:Y:S03]  /*6890*/  @!P2 LDC R9, c[0x0][0x500] ;  /* 0x00014000ff09ab82 */ /* 0x000e660000000800 */
[----:B0-----:R-:W-:Y:S02]  /*68a0*/  LEA R11, R10, R5, 0x18 ;  /* 0x000000050a0b7211 */ /* 0x001fe400078ec0ff */
[----:B------:R-:W-:-:S03]  /*68b0*/  SHF.L.U32 R5, R3, 0x1f, RZ ;  /* 0x0000001f03057819 */ /* 0x000fc600000006ff */
[----:B------:R-:W-:-:S04]  /*68c0*/  IMAD R10, R4, 0x8, R11 ;  /* 0x00000008040a7824 */ /* 0x000fc800078e020b */
[----:B------:R-:W0:Y:S02]  /*68d0*/  SYNCS.PHASECHK.TRANS64.TRYWAIT P1, [R10+URZ+0x30], R5 ;  /* 0x000030050a0075a7 */ /* 0x000e24000802017f */
[----:B01----:R-:W-:Y:S05]  /*68e0*/  @!P1 BRA `(.L_x_123) ;  /* 0x00000010002c9947 */ /* 0x003fea0003800000 */
.L_x_147:
[----:B0-----:R-:W-:Y:S01]  /*68f0*/  PRMT R5, R6, 0x9910, RZ ;  /* 0x0000991006057816 */ /* 0x001fe200000000ff */
[----:B------:R0:W-:Y:S03]  /*6900*/  @!P2 SYNCS.ARRIVE.TRANS64 RZ, [R10+URZ], R9 ;  /* 0x000000090affa9a7 */ /* 0x0001e6000800003f */
[----:B------:R-:W-:-:S13]  /*6910*/  ISETP.NE.AND P1, PT, R5, 0x2, PT ;  /* 0x000000020500780c */ /* 0x000fda0003f25270 */
[----:B0-----:R-:W-:Y:S05]  /*6920*/  @P1 BRA `(.L_x_124) ;  /* 0x0000000000041947 */ /* 0x001fea0003800000 */
[----:B------:R-:W-:Y:S01]  /*6930*/  BPT.TRAP 0x1 ;  /* 0x000000040000795c */ /* 0x000fe20000300000 */
.L_x_124:
[----:B------:R-:W-:Y:S05]  /*6940*/  @P0 BRA `(.L_x_125) ;  /* 0x0000000000040947 */ /* 0x000fea0003800000 */
[----:B------:R-:W-:Y:S01]  /*6950*/  BPT.TRAP 0x1 ;  /* 0x000000040000795c */ /* 0x000fe20000300000 */
.L_x_125:
[--C-:B------:R-:W-:Y:S01]  /*6960*/  IMAD R5, R4, 0x4000, R11.reuse ;  /* 0x0000400004057824 */ /* 0x100fe200078e020b */
[----:B------:R-:W-:Y:S01]  /*6970*/  R2UR UR34, R12 ;  /* 0x000000000c2272ca */ /* 0x000fe200000e0000 */
[----:B------:R-:W-:Y:S01]  /*6980*/  IMAD R11, R4, 0x5000, R11 ;  /* 0x00005000040b7824 */ /* 0x000fe200078e020b */
[----:B------:R-:W-:Y:S01]  /*6990*/  R2UR UR33, R10 ;  /* 0x000000000a2172ca */ /* 0x000fe200000e0000 */
[----:B------:R-:W-:Y:S01]  /*69a0*/  VIADD R13, R13, 0xffffffff ;  /* 0xffffffff0d0d7836 */ /* 0x000fe20000000000 */
[----:B------:R-:W-:Y:S01]  /*69b0*/  R2UR UR24, R5 ;  /* 0x00000000051872ca */ /* 0x000fe200000e0000 */
[----:B------:R-:W-:Y:S01]  /*69c0*/  UIADD3 UR6, UP0, UR22, 0xf0, URZ ;  /* 0x000000f016067890 */ /* 0x000fe2000ff1e03f */
[----:B------:R-:W-:Y:S01]  /*69d0*/  R2UR UR8, R11 ;  /* 0x000000000b0872ca */ /* 0x000fe200000e0000 */
[----:B------:R-:W-:Y:S01]  /*69e0*/  UIADD3 UR30, UP1, UR22, 0x1f0, URZ ;  /* 0x000001f0161e7890 */ /* 0x000fe2000ff3e03f */
[----:B------:R-:W-:Y:S01]  /*69f0*/  R2UR UR36, R2 ;  /* 0x00000000022472ca */ /* 0x000fe200000e0000 */
[----:B------:R-:W-:Y:S01]  /*6a00*/  UIADD3.X UR7, URZ, UR23, URZ, UP0, !UPT ;  /* 0x000000173f077290 */ /* 0x000fe200087fe43f */
[----:B------:R-:W-:Y:S01]  /*6a10*/  R2UR UR35, R19 ;  /* 0x00000000132372ca */ /* 0x000fe200000e0000 */
[----:B------:R-:W-:Y:S01]  /*6a20*/  UIADD3.X UR31, URZ, UR23, URZ, UP1, !UPT ;  /* 0x000000173f1f7290 */ /* 0x000fe20008ffe43f */
[----:B------:R-:W-:Y:S01]  /*6a30*/  R2UR UR19, R22 ;  /* 0x00000000161372ca */ /* 0x000fe200000e0000 */
[----:B------:R-:W-:Y:S01]  /*6a40*/  UIADD3 UR26, UR34, 0x80, URZ ;  /* 0x00000080221a7890 */ /* 0x000fe2000fffe03f */
[----:B------:R-:W-:Y:S01]  /*6a50*/  ISETP.GT.AND P3, PT, R13, 0x1, PT ;  /* 0x000000010d00780c */ /* 0x000fe20003f64270 */
[----:B------:R-:W-:Y:S01]  /*6a60*/  VIADD R4, R4, 0x1 ;  /* 0x0000000104047836 */ /* 0x000fe20000000000 */
[----:B------:R-:W-:Y:S01]  /*6a70*/  UMOV UR14, 0x0 ;  /* 0x00000000000e7882 */ /* 0x000fe20000000000 */
[----:B------:R-:W-:Y:S01]  /*6a80*/  UIADD3 UR32, UR24, 0x180, URZ ;  /* 0x0000018018207890 */ /* 0x000fe2000fffe03f */
[----:B------:R-:W-:Y:S01]  /*6a90*/  VIADD R12, R12, 0x100 ;  /* 0x000001000c0c7836 */ /* 0x000fe20000000000 */
[----:B------:R-:W-:Y:S01]  /*6aa0*/  UIADD3 UR24, UR24, 0x2180, URZ ;  /* 0x0000218018187890 */ /* 0x000fe2000fffe03f */
[----:B------:R-:W-:Y:S01]  /*6ab0*/  ISETP.NE.AND P1, PT, R4, 0x6, PT ;  /* 0x000000060400780c */ /* 0x000fe20003f25270 */
[----:B------:R-:W-:-:S02]  /*6ac0*/  UIADD3 UR16, UR8, 0x18180, URZ ;  /* 0x0001818008107890 */ /* 0x000fc4000fffe03f */
[----:B------:R-:W-:Y:S01]  /*6ad0*/  UIADD3 UR8, UR8, 0x1a980, URZ ;  /* 0x0001a98008087890 */ /* 0x000fe2000fffe03f */
[----:B------:R-:W-:Y:S01]  /*6ae0*/  SEL R10, RZ, 0x1, P1 ;  /* 0x00000001ff0a7807 */ /* 0x000fe20000800000 */
[----:B------:R-:W-:Y:S01]  /*6af0*/  UMOV UR15, 0x10000000 ;  /* 0x10000000000f7882 */ /* 0x000fe20000000000 */
[----:B------:R-:W-:Y:S01]  /*6b00*/  UMOV UR25, UR33 ;  /* 0x0000002100197c82 */ /* 0x000fe20008000000 */
[----:B------:R-:W-:Y:S01]  /*6b10*/  UMOV UR28, UR36 ;  /* 0x00000024001c7c82 */ /* 0x000fe20008000000 */
[----:B------:R-:W-:Y:S01]  /*6b20*/  UMOV UR27, UR35 ;  /* 0x00000023001b7c82 */ /* 0x000fe20008000000 */
[----:B------:R-:W-:Y:S01]  /*6b30*/  UMOV UR17, UR33 ;  /* 0x0000002100117c82 */ /* 0x000fe20008000000 */
[----:B------:R-:W-:Y:S01]  /*6b40*/  UMOV UR18, UR34 ;  /* 0x0000002200127c82 */ /* 0x000fe20008000000 */
[----:B------:R-:W-:Y:S01]  /*6b50*/  UMOV UR20, UR36 ;  /* 0x0000002400147c82 */ /* 0x000fe20008000000 */
[----:B------:R0:W-:Y:S01]  /*6b60*/  UTMALDG.3D [UR32], [UR6], desc[UR14] ;  /* 0x00000e20060075b4 */ /* 0x0001e20008011000 */
[----:B------:R-:W-:Y:S01]  /*6b70*/  UMOV UR9, UR33 ;  /* 0x0000002100097c82 */ /* 0x000fe20008000000 */
[----:B------:R-:W-:Y:S01]  /*6b80*/  UMOV UR11, UR19 ;  /* 0x00000013000b7c82 */ /* 0x000fe20008000000 */
[----:B------:R-:W-:Y:S01]  /*6b90*/  UMOV UR12, UR36 ;  /* 0x00000024000c7c82 */ /* 0x000fe20008000000 */
[----:B------:R-:W-:Y:S01]  /*6ba0*/  UMOV UR10, UR26 ;  /* 0x0000001a000a7c82 */ /* 0x000fe20008000000 */
[----:B------:R-:W-:-:S02]  /*6bb0*/  LOP3.LUT R3, R3, R10, RZ, 0x3c, !PT ;  /* 0x0000000a03037212 */ /* 0x000fc400078e3cff */
[----:B------:R-:W-:Y:S01]  /*6bc0*/  SEL R4, R4, RZ, P1 ;  /* 0x000000ff04047207 */ /* 0x000fe20000800000 */
[----:B------:R0:W-:Y:S01]  /*6bd0*/  UTMALDG.3D [UR24], [UR6], desc[UR14] ;  /* 0x00000e18060075b4 */ /* 0x0001e20008011000 */
[----:B------:R0:W-:Y:S01]  /*6be0*/  UTMALDG.3D [UR16], [UR30], desc[UR14] ;  /* 0x00000e101e0075b4 */ /* 0x0001e20008011000 */
[----:B------:R0:W-:Y:S02]  /*6bf0*/  UTMALDG.3D [UR8], [UR30], desc[UR14] ;  /* 0x00000e081e0075b4 */ /* 0x0001e40008011000 */
[----:B0-----:R-:W-:Y:S05]  /*6c00*/  @P3 BRA `(.L_x_126) ;  /* 0xfffffffc00183947 */ /* 0x001fea000383ffff */
.L_x_122:
[----:B------:R-:W-:Y:S05]  /*6c10*/  BSYNC B1 ;  /* 0x0000000000017941 */ /* 0x000fea0003800000 */
.L_x_121:
[----:B------:R-:W2:Y:S01]  /*6c20*/  LDL.64 R10, [R1] ;  /* 0x00000000010a7983 */ /* 0x000ea20000100a00 */
[----:B------:R-:W-:Y:S01]  /*6c30*/  LOP3.LUT P4, RZ, R8, 0xff, RZ, 0xc0, !PT ;  /* 0x000000ff08ff7812 */ /* 0x000fe2000788c0ff */
[----:B------:R-:W-:Y:S01]  /*6c40*/  VIADD R4, R7, UR38 ;  /* 0x0000002607047c36 */ /* 0x000fe20008000000 */
[----:B------:R-:W-:Y:S01]  /*6c50*/  ULDC.64 UR6, c[0x0][0x650] ;  /* 0x0001940000067ab9 */ /* 0x000fe20000000a00 */
[----:B------:R-:W-:Y:S01]  /*6c60*/  IMAD.U32 R7, RZ, RZ, UR38 ;  /* 0x00000026ff077e24 */ /* 0x000fe2000f8e00ff */
[----:B------:R-:W-:Y:S01]  /*6c70*/  UISETP.GE.U32.AND UP0, UPT, UR38, 0x6, UPT ;  /* 0x000000062600788c */ /* 0x000fe2000bf06070 */
[----:B------:R-:W-:Y:S01]  /*6c80*/  BSSY B1, `(.L_x_127) ;  /* 0x000006f000017945 */ /* 0x000fe20003800000 */
[----:B------:R-:W-:Y:S01]  /*6c90*/  ISETP.GT.U32.AND P1, PT, R4, 0x5, PT ;  /* 0x000000050400780c */ /* 0x000fe20003f24070 */
[----:B------:R-:W-:Y:S01]  /*6ca0*/  IMAD.MOV.U32 R19, RZ, RZ, -0x1 ;  /* 0xffffffffff137424 */ /* 0x000fe200078e00ff */
[----:B------:R-:W-:Y:S01]  /*6cb0*/  PRMT R8, RZ, 0x7610, R8 ;  /* 0x00007610ff087816 */ /* 0x000fe20000000008 */
[----:B------:R-:W-:Y:S01]  /*6cc0*/  IMAD.MOV.U32 R22, RZ, RZ, -0x1 ;  /* 0xffffffffff167424 */ /* 0x000fe200078e00ff */
[----:B------:R-:W-:-:S02]  /*6cd0*/  ISETP.LT.U32.AND P1, PT, R7, 0x6, P1 ;  /* 0x000000060700780c */ /* 0x000fc40000f21070 */
[----:B------:R-:W-:Y:S01]  /*6ce0*/  PLOP3.LUT P3, PT, PT, PT, UP0, 0x80, 0x0 ;  /* 0x000000000000781c */ /* 0x000fe20003f6f008 */
[----:B------:R-:W0:Y:S01]  /*6cf0*/  @P4 S2R R3, SR_CgaCtaId ;  /* 0x0000000000034919 */ /* 0x000e220000008800 */
[----:B------:R-:W-:-:S04]  /*6d00*/  @P4 MOV R2, 0x400 ;  /* 0x0000040000024802 */ /* 0x000fc80000000f00 */
[----:B0-----:R-:W-:Y:S01]  /*6d10*/  @P4 LEA R5, R3, R2, 0x18 ;  /* 0x0000000203054211 */ /* 0x001fe200078ec0ff */
[----:B------:R-:W-:-:S03]  /*6d20*/  IMAD.WIDE.U32 R2, R4, -0x55555555, RZ ;  /* 0xaaaaaaab04027825 */ /* 0x000fc600078e00ff */
[----:B------:R0:W-:Y:S01]  /*6d30*/  @P4 SYNCS.ARRIVE.TRANS64.A1T0 RZ, [R5+URZ+0x98], RZ ;  /* 0x000098ff05ff49a7 */ /* 0x0001e2000810003f */
[----:B------:R-:W-:Y:S01]  /*6d40*/  IMAD.MOV.U32 R2, RZ, RZ, -0x1 ;  /* 0xffffffffff027424 */ /* 0x000fe200078e00ff */
[----:B0-----:R-:W-:Y:S02]  /*6d50*/  SHF.R.U32.HI R5, RZ, 0x2, R3 ;  /* 0x00000002ff057819 */ /* 0x001fe40000011603 */
[----:B------:R-:W-:-:S03]  /*6d60*/  SEL R3, RZ, 0x1, !P1 ;  /* 0x00000001ff037807 */ /* 0x000fc60004800000 */
[----:B------:R-:W-:Y:S01]  /*6d70*/  IMAD R7, R5, -0x6, R4 ;  /* 0xfffffffa05077824 */ /* 0x000fe200078e0204 */
[----:B------:R-:W-:Y:S02]  /*6d80*/  LOP3.LUT R0, R0, R3, RZ, 0x3c, !PT ;  /* 0x0000000300007212 */ /* 0x000fe400078e3cff */
[----:B------:R-:W-:Y:S02]  /*6d90*/  PRMT R3, RZ, 0x7610, R3 ;  /* 0x00007610ff037816 */ /* 0x000fe40000000003 */
[----:B------:R-:W-:Y:S02]  /*6da0*/  @P3 LOP3.LUT R0, R0, 0x1, R5, 0x78, !PT ;  /* 0x0000000100003812 */ /* 0x000fe400078e7805 */
[----:B--2---:R-:W-:-:S04]  /*6db0*/  IADD3 R18, P4, R18, R10, RZ ;  /* 0x0000000a12127210 */ /* 0x004fc80007f9e0ff */
[----:B------:R-:W-:Y:S01]  /*6dc0*/  ISETP.GE.U32.AND P1, PT, R18, UR6, PT ;  /* 0x0000000612007c0c */ /* 0x000fe2000bf26070 */
[----:B------:R-:W-:-:S05]  /*6dd0*/  IMAD.X R17, R17, 0x1, R23, P4 ;  /* 0x0000000111117824 */ /* 0x000fca00020e0617 */
[----:B------:R-:W-:-:S13]  /*6de0*/  ISETP.GE.U32.AND.EX P1, PT, R17, UR7, PT, P1 ;  /* 0x0000000711007c0c */ /* 0x000fda000bf26110 */
[----:B------:R-:W-:Y:S05]  /*6df0*/  @P1 BRA `(.L_x_128) ;  /* 0x00000004005c1947 */ /* 0x000fea0003800000 */
[----:B------:R-:W0:Y:S01]  /*6e00*/  S2R R11, SR_CTAID.X ;  /* 0x00000000000b7919 */ /* 0x000e220000002500 */
[----:B------:R-:W-:Y:S01]  /*6e10*/  ULDC.64 UR6, c[0x0][0x628] ;  /* 0x00018a0000067ab9 */ /* 0x000fe20000000a00 */
[----:B------:R-:W1:Y:S01]  /*6e20*/  LDC R12, c[0x0][0x144] ;  /* 0x00005100ff0c7b82 */ /* 0x000e620000000800 */
[----:B------:R-:W-:Y:S01]  /*6e30*/  ISETP.NE.U32.AND P1, PT, RZ, UR6, PT ;  /* 0x00000006ff007c0c */ /* 0x000fe2000bf25070 */
[----:B------:R-:W2:Y:S01]  /*6e40*/  S2R R9, SR_CTAID.Y ;  /* 0x0000000000097919 */ /* 0x000ea20000002600 */
[----:B------:R-:W-:Y:S01]  /*6e50*/  ULDC UR8, c[0x0][0x150] ;  /* 0x0000540000087ab9 */ /* 0x000fe20000000800 */
[----:B------:R-:W-:Y:S01]  /*6e60*/  ULDC UR9, c[0x0][0x630] ;  /* 0x00018c0000097ab9 */ /* 0x000fe20000000800 */
[----:B------:R-:W-:Y:S01]  /*6e70*/  ISETP.NE.AND.EX P1, PT, RZ, UR7, PT, P1 ;  /* 0x00000007ff007c0c */ /* 0x000fe2000bf25310 */
[----:B------:R-:W-:Y:S01]  /*6e80*/  IMAD.MOV.U32 R2, RZ, RZ, R18 ;  /* 0x000000ffff027224 */ /* 0x000fe200078e0012 */
[----:B0-----:R-:W-:-:S05]  /*6e90*/  I2FP.F32.U32 R3, R11 ;  /* 0x0000000b00037245 */ /* 0x001fca0000201000 */
[----:B------:R-:W-:Y:S01]  /*6ea0*/  FMUL R14, R3, UR8 ;  /* 0x00000008030e7c20 */ /* 0x000fe20008400000 */
[----:B------:R-:W-:-:S05]  /*6eb0*/  IMAD.MOV.U32 R3, RZ, RZ, R17 ;  /* 0x000000ffff037224 */ /* 0x000fca00078e0011 */
[----:B--2---:R-:W-:Y:S05]  /*6ec0*/  @!P1 BRA `(.L_x_129) ;  /* 0x0000000000289947 */ /* 0x004fea0003800000 */
[----:B------:R-:W-:Y:S02]  /*6ed0*/  ULDC UR8, c[0x0][0x634] ;  /* 0x00018d0000087ab9 */ /* 0x000fe40000000800 */
[----:B------:R-:W-:-:S05]  /*6ee0*/  IADD3 R3, P1, R18, UR8, RZ ;  /* 0x0000000812037c10 */ /* 0x000fca000ff3e0ff */
[----:B------:R-:W-:-:S04]  /*6ef0*/  IMAD.X R13, RZ, RZ, R17, P1 ;  /* 0x000000ffff0d7224 */ /* 0x000fc800008e0611 */
[----:B------:R-:W-:-:S04]  /*6f00*/  IMAD.WIDE.U32 R4, R13, UR6, RZ ;  /* 0x000000060d047c25 */ /* 0x000fc8000f8e00ff */
[----:B------:R-:W-:-:S04]  /*6f10*/  IMAD.WIDE.U32 R4, P1, R3, UR7, R4 ;  /* 0x0000000703047c25 */ /* 0x000fc8000f820004 */
[----:B------:R-:W-:-:S04]  /*6f20*/  IMAD.WIDE.U32 R2, R3, UR6, RZ ;  /* 0x0000000603027c25 */ /* 0x000fc8000f8e00ff */
[----:B------:R-:W-:Y:S01]  /*6f30*/  IMAD.MOV.U32 R2, RZ, RZ, R5 ;  /* 0x000000ffff027224 */ /* 0x000fe200078e0005 */
[----:B------:R-:W-:Y:S01]  /*6f40*/  IADD3 RZ, P3, R3, R4, RZ ;  /* 0x0000000403ff7210 */ /* 0x000fe20007f7e0ff */
[----:B------:R-:W-:-:S04]  /*6f50*/  IMAD.X R3, RZ, RZ, RZ, P1 ;  /* 0x000000ffff037224 */ /* 0x000fc800008e06ff */
[----:B------:R-:W-:-:S08]  /*6f60*/  IMAD.WIDE.U32.X R2, R13, UR7, R2, P3 ;  /* 0x000000070d027c25 */ /* 0x000fd000098e0402 */
.L_x_129:
[--C-:B------:R-:W-:Y:S01]  /*6f70*/  SHF.R.U64 R10, R2, UR9, R3.reuse ;  /* 0x00000009020a7c19 */ /* 0x100fe20008001203 */
[----:B------:R-:W0:Y:S01]  /*6f80*/  F2I.U32.TRUNC.NTZ R14, R14 ;  /* 0x0000000e000e7305 */ /* 0x000e22000020f000 */
[----:B------:R-:W-:Y:S01]  /*6f90*/  SHF.R.U32.HI R2, RZ, UR9, R3 ;  /* 0x00000009ff027c19 */ /* 0x000fe20008011603 */
[----:B------:R-:W-:Y:S01]  /*6fa0*/  ULDC.64 UR6, c[0x0][0x620] ;  /* 0x0001880000067ab9 */ /* 0x000fe20000000a00 */
[----:B------:R-:W-:Y:S01]  /*6fb0*/  IADD3 R5, P1, RZ, -R10, RZ ;  /* 0x8000000aff057210 */ /* 0x000fe20007f3e0ff */
[----:B------:R-:W-:Y:S01]  /*6fc0*/  IMAD.MOV.U32 R3, RZ, RZ, R17 ;  /* 0x000000ffff037224 */ /* 0x000fe200078e0011 */
[----:B------:R-:W-:-:S03]  /*6fd0*/  ULDC.64 UR8, c[0x0][0x640] ;  /* 0x0001900000087ab9 */ /* 0x000fc60000000a00 */
[----:B------:R-:W-:Y:S01]  /*6fe0*/  IMAD.X R2, RZ, RZ, ~R2, P1 ;  /* 0x000000ffff027224 */ /* 0x000fe200008e0e02 */
[----:B------:R-:W-:-:S03]  /*6ff0*/  ISETP.NE.U32.AND P1, PT, RZ, UR8, PT ;  /* 0x00000008ff007c0c */ /* 0x000fc6000bf25070 */
[----:B------:R-:W-:Y:S01]  /*7000*/  IMAD R4, R2, UR6, RZ ;  /* 0x0000000602047c24 */ /* 0x000fe2000f8e02ff */
[----:B------:R-:W-:Y:S01]  /*7010*/  ISETP.NE.AND.EX P1, PT, RZ, UR9, PT, P1 ;  /* 0x00000009ff007c0c */ /* 0x000fe2000bf25310 */
[----:B------:R-:W-:-:S04]  /*7020*/  IMAD.MOV.U32 R2, RZ, RZ, R18 ;  /* 0x000000ffff027224 */ /* 0x000fc800078e0012 */
[----:B------:R-:W-:Y:S01]  /*7030*/  IMAD.WIDE.U32 R2, R5, UR6, R2 ;  /* 0x0000000605027c25 */ /* 0x000fe2000f8e0002 */
[----:B------:R-:W-:-:S03]  /*7040*/  ULDC UR6, c[0x0][0x618] ;  /* 0x0001860000067ab9 */ /* 0x000fc60000000800 */
[----:B------:R-:W-:Y:S01]  /*7050*/  IMAD R5, R5, UR7, R4 ;  /* 0x0000000705057c24 */ /* 0x000fe2000f8e0204 */
[----:B------:R-:W-:Y:S01]  /*7060*/  ULDC UR7, c[0x0][0x154] ;  /* 0x0000550000077ab9 */ /* 0x000fe20000000800 */
[----:B0-----:R-:W-:Y:S02]  /*7070*/  IMAD.MOV R4, RZ, RZ, -R14 ;  /* 0x000000ffff047224 */ /* 0x001fe400078e0a0e */
[----:B------:R-:W0:Y:S01]  /*7080*/  LDC R14, c[0x0][0x148] ;  /* 0x00005200ff0e7b82 */ /* 0x000e220000000800 */
[----:B------:R-:W-:Y:S02]  /*7090*/  IMAD.IADD R3, R3, 0x1, R5 ;  /* 0x0000000103037824 */ /* 0x000fe400078e0205 */
[----:B-1----:R-:W-:Y:S01]  /*70a0*/  IMAD R11, R12, R4, R11 ;  /* 0x000000040c0b7224 */ /* 0x002fe200078e020b */
[----:B------:R-:W-:Y:S02]  /*70b0*/  I2FP.F32.U32 R4, R9 ;  /* 0x0000000900047245 */ /* 0x000fe40000201000 */
[----:B------:R-:W-:-:S02]  /*70c0*/  SHF.R.U64 R12, R2, UR6, R3 ;  /* 0x00000006020c7c19 */ /* 0x000fc40008001203 */
[----:B------:R-:W-:Y:S01]  /*70d0*/  SHF.R.U32.HI R3, RZ, UR6, R3 ;  /* 0x00000006ff037c19 */ /* 0x000fe20008011603 */
[----:B------:R-:W-:Y:S01]  /*70e0*/  FMUL R4, R4, UR7 ;  /* 0x0000000704047c20 */ /* 0x000fe20008400000 */
[----:B------:R-:W-:Y:S02]  /*70f0*/  ULDC UR6, c[0x0][0x608] ;  /* 0x0001820000067ab9 */ /* 0x000fe40000000800 */
[--C-:B------:R-:W-:Y:S01]  /*7100*/  SHF.R.U64 R15, R12, UR6, R3.reuse ;  /* 0x000000060c0f7c19 */ /* 0x100fe20008001203 */
[----:B------:R1:W2:Y:S01]  /*7110*/  F2I.U32.TRUNC.NTZ R20, R4 ;  /* 0x0000000400147305 */ /* 0x0002a2000020f000 */
[----:B------:R-:W-:Y:S01]  /*7120*/  SHF.R.U32.HI R2, RZ, UR6, R3 ;  /* 0x00000006ff027c19 */ /* 0x000fe20008011603 */
[----:B------:R-:W-:-:S03]  /*7130*/  ULDC UR6, c[0x0][0x658] ;  /* 0x0001960000067ab9 */ /* 0x000fc60000000800 */
[--C-:B------:R-:W-:Y:S02]  /*7140*/  SHF.R.U64 R13, R15, UR6, R2.reuse ;  /* 0x000000060f0d7c19 */ /* 0x100fe40008001202 */
[----:B------:R-:W-:-:S03]  /*7150*/  SHF.R.U32.HI R19, RZ, UR6, R2 ;  /* 0x00000006ff137c19 */ /* 0x000fc60008011602 */
[----:B------:R-:W-:Y:S02]  /*7160*/  IMAD.MOV.U32 R2, RZ, RZ, R13 ;  /* 0x000000ffff027224 */ /* 0x000fe400078e000d */
[----:B------:R-:W-:Y:S01]  /*7170*/  IMAD.MOV.U32 R3, RZ, RZ, R19 ;  /* 0x000000ffff037224 */ /* 0x000fe200078e0013 */
[----:B-1----:R-:W-:Y:S06]  /*7180*/  @!P1 BRA `(.L_x_130) ;  /* 0x0000000000289947 */ /* 0x002fec0003800000 */
        /* <DEDUP_REMOVED lines=10> */
.L_x_130:
[----:B------:R-:W1:Y:S01]  /*7230*/  LDC R4, c[0x0][0x65c] ;  /* 0x00019700ff047b82 */ /* 0x000e620000000800 */
[----:B------:R-:W-:Y:S01]  /*7240*/  ULDC UR6, c[0x0][0x648] ;  /* 0x0001920000067ab9 */ /* 0x000fe20000000800 */
[----:B------:R-:W-:Y:S01]  /*7250*/  LOP3.LUT R15, R15, UR5, RZ, 0xc0, !PT ;  /* 0x000000050f0f7c12 */ /* 0x000fe2000f8ec0ff */
[----:B--2---:R-:W-:Y:S01]  /*7260*/  IMAD.MOV R20, RZ, RZ, -R20 ;  /* 0x000000ffff147224 */ /* 0x004fe200078e0a14 */
[----:B------:R-:W-:Y:S01]  /*7270*/  SHF.R.U64 R2, R2, UR6, R3 ;  /* 0x0000000602027c19 */ /* 0x000fe20008001203 */
[----:B------:R-:W-:Y:S01]  /*7280*/  ULDC UR6, c[0x0][0x638] ;  /* 0x00018e0000067ab9 */ /* 0x000fe20000000800 */
[----:B------:R-:W-:Y:S01]  /*7290*/  LOP3.LUT R12, R12, UR4, RZ, 0xc0, !PT ;  /* 0x000000040c0c7c12 */ /* 0x000fe2000f8ec0ff */
[----:B------:R-:W-:Y:S01]  /*72a0*/  ULDC UR7, c[0x0][0x610] ;  /* 0x0001840000077ab9 */ /* 0x000fe20000000800 */
[----:B------:R-:W-:Y:S01]  /*72b0*/  IMAD.MOV.U32 R3, RZ, RZ, 0x1 ;  /* 0x00000001ff037424 */ /* 0x000fe200078e00ff */
[----:B-1----:R-:W-:Y:S01]  /*72c0*/  ISETP.NE.AND P1, PT, R4, 0x1, PT ;  /* 0x000000010400780c */ /* 0x002fe20003f25270 */
[----:B------:R-:W-:-:S02]  /*72d0*/  IMAD.MOV R4, RZ, RZ, -R2 ;  /* 0x000000ffff047224 */ /* 0x000fc400078e0a02 */
[----:B------:R-:W-:Y:S02]  /*72e0*/  IMAD R2, R2, UR13, R15 ;  /* 0x0000000d02027c24 */ /* 0x000fe4000f8e020f */
[----:B------:R-:W-:Y:S01]  /*72f0*/  IMAD R13, R4, UR6, R13 ;  /* 0x00000006040d7c24 */ /* 0x000fe2000f8e020d */
[----:B------:R-:W-:-:S07]  /*7300*/  ULDC UR6, c[0x0][0x600] ;  /* 0x0001800000067ab9 */ /* 0x000fce0000000800 */
[----:B0-----:R-:W-:-:S04]  /*7310*/  @P1 IMAD R11, R14, R20, R9 ;  /* 0x000000140e0b1224 */ /* 0x001fc800078e0209 */
[----:B------:R-:W-:Y:S02]  /*7320*/  IMAD R11, R2, UR7, R11 ;  /* 0x00000007020b7c24 */ /* 0x000fe4000f8e020b */
[----:B------:R-:W-:-:S05]  /*7330*/  IMAD R2, R13, UR6, R12 ;  /* 0x000000060d027c24 */ /* 0x000fca000f8e020c */
[----:B------:R-:W-:Y:S02]  /*7340*/  SEL R22, R2, R11, !P1 ;  /* 0x0000000b02167207 */ /* 0x000fe40004800000 */
[----:B------:R-:W-:Y:S01]  /*7350*/  SEL R19, R11, R2, !P1 ;  /* 0x000000020b137207 */ /* 0x000fe20004800000 */
[----:B------:R-:W-:-:S07]  /*7360*/  IMAD.MOV.U32 R2, RZ, RZ, R10 ;  /* 0x000000ffff027224 */ /* 0x000fce00078e000a */
.L_x_128:
[----:B------:R-:W-:Y:S05]  /*7370*/  BSYNC B1 ;  /* 0x0000000000017941 */ /* 0x000fea0003800000 */
.L_x_127:
[----:B------:R-:W-:-:S13]  /*7380*/  LOP3.LUT P1, RZ, R3, 0xff, RZ, 0xc0, !PT ;  /* 0x000000ff03ff7812 */ /* 0x000fda000782c0ff */
[----:B------:R-:W-:Y:S05]  /*7390*/  @P1 BRA `(.L_x_131) ;  /* 0xfffffff400001947 */ /* 0x000fea000383ffff */
[----:B------:R-:W-:Y:S05]  /*73a0*/  BSYNC B0 ;  /* 0x0000000000007941 */ /* 0x000fea0003800000 */
.L_x_119:
[----:B------:R-:W-:-:S03]  /*73b0*/  UMOV UR6, 0xffffffff ;  /* 0xffffffff00067882 */ /* 0x000fc60000000000 */
[----:B------:R-:W-:Y:S05]  /*73c0*/  BRA.DIV UR6, `(.L_x_132) ;  /* 0x0000000606887947 */ /* 0x000fea000b800000 */
[----:B------:R-:W-:-:S13]  /*73d0*/  ELECT P6, URZ, PT ;  /* 0x00000000003f782f */ /* 0x000fda00038c0000 */
.L_x_150:
[----:B------:R-:W-:Y:S04]  /*73e0*/  BSSY B0, `(.L_x_133) ;  /* 0x000003d000007945 */ /* 0x000fe80003800000 */
[----:B------:R-:W-:Y:S05]  /*73f0*/  @!P6 BRA `(.L_x_134) ;  /* 0x0000000000ece947 */ /* 0x000fea0003800000 */
[----:B------:R-:W-:-:S04]  /*7400*/  LOP3.LUT R16, R16, 0x2, RZ, 0xfc, !PT ;  /* 0x0000000210107812 */ /* 0x000fc800078efcff */
[----:B------:R-:W-:-:S13]  /*7410*/  ISETP.NE.AND P0, PT, R16, 0x3, PT ;  /* 0x000000031000780c */ /* 0x000fda0003f05270 */
[----:B------:R-:W-:Y:S05]  /*7420*/  @!P0 BRA `(.L_x_135) ;  /* 0x0000000000048947 */ /* 0x000fea0003800000 */
[----:B------:R-:W-:Y:S01]  /*7430*/  BPT.TRAP 0x1 ;  /* 0x000000040000795c */ /* 0x000fe20000300000 */
.L_x_135:
[----:B------:R-:W0:Y:S01]  /*7440*/  S2R R3, SR_CgaCtaId ;  /* 0x0000000000037919 */ /* 0x000e220000008800 */
[----:B------:R-:W-:Y:S02]  /*7450*/  MOV R2, 0x400 ;  /* 0x0000040000027802 */ /* 0x000fe40000000f00 */
[----:B------:R-:W-:Y:S02]  /*7460*/  SHF.L.U32 R4, R0, 0x1f, RZ ;  /* 0x0000001f00047819 */ /* 0x000fe400000006ff */
[----:B0-----:R-:W-:-:S05]  /*7470*/  LEA R2, R3, R2, 0x18 ;  /* 0x0000000203027211 */ /* 0x001fca00078ec0ff */
[----:B------:R-:W-:-:S04]  /*7480*/  VIADD R2, R2, 0x30 ;  /* 0x0000003002027836 */ /* 0x000fc80000000000 */
[C---:B------:R-:W-:Y:S02]  /*7490*/  IMAD R9, R7.reuse, 0x8, R2 ;  /* 0x0000000807097824 */ /* 0x040fe400078e0202 */
[----:B------:R-:W-:Y:S02]  /*74a0*/  VIADD R7, R7, 0x1 ;  /* 0x0000000107077836 */ /* 0x000fe40000000000 */
[----:B------:R-:W0:Y:S03]  /*74b0*/  SYNCS.PHASECHK.TRANS64.TRYWAIT P0, [R9+URZ], R4 ;  /* 0x00000004090075a7 */ /* 0x000e26000800017f */
[----:B------:R-:W-:-:S04]  /*74c0*/  ISETP.NE.AND P1, PT, R7, 0x6, PT ;  /* 0x000000060700780c */ /* 0x000fc80003f25270 */
[----:B------:R-:W-:Y:S02]  /*74d0*/  SEL R3, RZ, 0x1, P1 ;  /* 0x00000001ff037807 */ /* 0x000fe40000800000 */
[----:B------:R-:W-:Y:S02]  /*74e0*/  SEL R7, R7, RZ, P1 ;  /* 0x000000ff07077207 */ /* 0x000fe40000800000 */
[----:B------:R-:W-:-:S03]  /*74f0*/  LOP3.LUT R6, R0, R3, RZ, 0x3c, !PT ;  /* 0x0000000300067212 */ /* 0x000fc600078e3cff */
[----:B------:R-:W-:Y:S01]  /*7500*/  IMAD R8, R7, 0x8, R2 ;  /* 0x0000000807087824 */ /* 0x000fe200078e0202 */
[----:B------:R-:W-:Y:S01]  /*7510*/  SHF.L.U32 R5, R6, 0x1f, RZ ;  /* 0x0000001f06057819 */ /* 0x000fe200000006ff */
[----:B0-----:R-:W-:Y:S06]  /*7520*/  @!P0 BRA `(.L_x_136) ;  /* 0x0000000400508947 */ /* 0x001fec0003800000 */
.L_x_151:
[----:B------:R-:W1:Y:S01]  /*7530*/  SYNCS.PHASECHK.TRANS64.TRYWAIT P0, [R8+URZ], R5 ;  /* 0x00000005080075a7 */ /* 0x000e62000800017f */
[----:B------:R-:W-:-:S05]  /*7540*/  VIADD R0, R7, 0x1 ;  /* 0x0000000107007836 */ /* 0x000fca0000000000 */
[----:B------:R-:W-:-:S04]  /*7550*/  ISETP.NE.AND P1, PT, R0, 0x6, PT ;  /* 0x000000060000780c */ /* 0x000fc80003f25270 */
[----:B------:R-:W-:Y:S02]  /*7560*/  SEL R3, RZ, 0x1, P1 ;  /* 0x00000001ff037807 */ /* 0x000fe40000800000 */
[----:B------:R-:W-:Y:S02]  /*7570*/  SEL R7, R0, RZ, P1 ;  /* 0x000000ff00077207 */ /* 0x000fe40000800000 */
[----:B------:R-:W-:-:S03]  /*7580*/  LOP3.LUT R6, R6, R3, RZ, 0x3c, !PT ;  /* 0x0000000306067212 */ /* 0x000fc600078e3cff */
[----:B0-----:R-:W-:Y:S01]  /*7590*/  IMAD R9, R7, 0x8, R2 ;  /* 0x0000000807097824 */ /* 0x001fe200078e0202 */
[----:B------:R-:W-:Y:S01]  /*75a0*/  SHF.L.U32 R4, R6, 0x1f, RZ ;  /* 0x0000001f06047819 */ /* 0x000fe200000006ff */
[----:B-1----:R-:W-:Y:S06]  /*75b0*/  @!P0 BRA `(.L_x_137) ;  /* 0x0000000400408947 */ /* 0x002fec0003800000 */
.L_x_152:
        /* <DEDUP_REMOVED lines=9> */
.L_x_153:
[----:B------:R-:W1:Y:S01]  /*7650*/  SYNCS.PHASECHK.TRANS64.TRYWAIT P0, [R8+URZ], R5 ;  /* 0x00000005080075a7 */ /* 0x000e62000800017f */
[----:B------:R-:W-:-:S05]  /*7660*/  VIADD R0, R7, 0x1 ;  /* 0x0000000107007836 */ /* 0x000fca0000000000 */
[----:B------:R-:W-:-:S04]  /*7670*/  ISETP.NE.AND P1, PT, R0, 0x6, PT ;  /* 0x000000060000780c */ /* 0x000fc80003f25270 */
[----:B------:R-:W-:Y:S02]  /*7680*/  SEL R3, RZ, 0x1, P1 ;  /* 0x00000001ff037807 */ /* 0x000fe40000800000 */
[----:B------:R-:W-:Y:S02]  /*7690*/  SEL R7, R0, RZ, P1 ;  /* 0x000000ff00077207 */ /* 0x000fe40000800000 */
[----:B0-----:R-:W-:-:S03]  /*76a0*/  LOP3.LUT R9, R6, R3, RZ, 0x3c, !PT ;  /* 0x0000000306097212 */ /* 0x001fc600078e3cff */
[----:B------:R-:W-:Y:S01]  /*76b0*/  IMAD R11, R7, 0x8, R2 ;  /* 0x00000008070b7824 */ /* 0x000fe200078e0202 */
[----:B------:R-:W-:Y:S01]  /*76c0*/  SHF.L.U32 R6, R9, 0x1f, RZ ;  /* 0x0000001f09067819 */ /* 0x000fe200000006ff */
[----:B-1----:R-:W-:Y:S06]  /*76d0*/  @!P0 BRA `(.L_x_139) ;  /* 0x0000000400208947 */ /* 0x002fec0003800000 */
.L_x_154:
[----:B------:R-:W1:Y:S01]  /*76e0*/  SYNCS.PHASECHK.TRANS64.TRYWAIT P0, [R11+URZ], R6 ;  /* 0x000000060b0075a7 */ /* 0x000e62000800017f */
[----:B------:R-:W-:-:S05]  /*76f0*/  VIADD R0, R7, 0x1 ;  /* 0x0000000107007836 */ /* 0x000fca0000000000 */
[----:B------:R-:W-:-:S04]  /*7700*/  ISETP.NE.AND P1, PT, R0, 0x6, PT ;  /* 0x000000060000780c */ /* 0x000fc80003f25270 */
[----:B------:R-:W-:Y:S02]  /*7710*/  SEL R4, RZ, 0x1, P1 ;  /* 0x00000001ff047807 */ /* 0x000fe40000800000 */
[----:B------:R-:W-:Y:S02]  /*7720*/  SEL R3, R0, RZ, P1 ;  /* 0x000000ff00037207 */ /* 0x000fe40000800000 */
[----:B------:R-:W-:Y:S01]  /*7730*/  LOP3.LUT R0, R9, R4, RZ, 0x3c, !PT ;  /* 0x0000000409007212 */ /* 0x000fe200078e3cff */
[----:B-1----:R-:W-:Y:S06]  /*7740*/  @!P0 BRA `(.L_x_140) ;  /* 0x0000000400188947 */ /* 0x002fec0003800000 */
.L_x_155:
[----:B------:R-:W-:Y:S01]  /*7750*/  IMAD R3, R3, 0x8, R2 ;  /* 0x0000000803037824 */ /* 0x000fe200078e0202 */
[----:B------:R-:W-:-:S07]  /*7760*/  SHF.L.U32 R0, R0, 0x1f, RZ ;  /* 0x0000001f00007819 */ /* 0x000fce00000006ff */
.L_x_141:
[----:B--2---:R2:W3:Y:S02]  /*7770*/  SYNCS.PHASECHK.TRANS64.TRYWAIT P0, [R3+URZ], R0 ;  /* 0x00000000030075a7 */ /* 0x0044e4000800017f */
[----:B---3--:R-:W-:Y:S05]  /*7780*/  @!P0 NANOSLEEP.SYNCS 0x989680 ;  /* 0x009896800000895d */ /* 0x008fea0003900000 */
[----:B------:R-:W3:Y:S02]  /*7790*/  @!P0 SYNCS.PHASECHK.TRANS64 P0, [R3+URZ], R0 ;  /* 0x00000000030085a7 */ /* 0x000ee4000800007f */
[----:B---3--:R-:W-:Y:S05]  /*77a0*/  @!P0 BRA `(.L_x_141) ;  /* 0xfffffffc00f08947 */ /* 0x008fea000383ffff */
.L_x_134:
[----:B------:R-:W-:Y:S05]  /*77b0*/  BSYNC B0 ;  /* 0x0000000000007941 */ /* 0x000fea0003800000 */
.L_x_133:
[----:B------:R-:W-:Y:S05]  /*77c0*/  EXIT ;  /* 0x000000000000794d */ /* 0x000fea0003800000 */
.L_x_15:
[----:B-1----:R1:W2:Y:S02]  /*77d0*/  SYNCS.PHASECHK.TRANS64.TRYWAIT P0, [R71+URZ], R0 ;  /* 0x00000000470075a7 */ /* 0x0022a4000800017f */
[----:B--2---:R-:W-:Y:S05]  /*77e0*/  @!P0 NANOSLEEP.SYNCS 0x989680 ;  /* 0x009896800000895d */ /* 0x004fea0003900000 */
[----:B------:R-:W2:Y:S02]  /*77f0*/  @!P0 SYNCS.PHASECHK.TRANS64 P0, [R71+URZ], R0 ;  /* 0x00000000470085a7 */ /* 0x000ea4000800007f */
[----:B--2---:R-:W-:Y:S05]  /*7800*/  @!P0 BRA `(.L_x_15) ;  /* 0xfffffffc00f08947 */ /* 0x004fea000383ffff */
[----:B------:R-:W-:Y:S05]  /*7810*/  BRA `(.L_x_142) ;  /* 0xffffff9c00447947 */ /* 0x000fea000383ffff */
.L_x_20:
[----:B--2---:R2:W3:Y:S02]  /*7820*/  SYNCS.PHASECHK.TRANS64.TRYWAIT P1, [R3+URZ], R0 ;  /* 0x00000000030075a7 */ /* 0x0044e4000802017f */
[----:B---3--:R-:W-:Y:S05]  /*7830*/  @!P1 NANOSLEEP.SYNCS 0x989680 ;  /* 0x009896800000995d */ /* 0x008fea0003900000 */
[----:B------:R-:W3:Y:S02]  /*7840*/  @!P1 SYNCS.PHASECHK.TRANS64 P1, [R3+URZ], R0 ;  /* 0x00000000030095a7 */ /* 0x000ee4000802007f */
[----:B---3--:R-:W-:Y:S05]  /*7850*/  @!P1 BRA `(.L_x_20) ;  /* 0xfffffffc00f09947 */ /* 0x008fea000383ffff */
[----:B------:R-:W-:Y:S05]  /*7860*/  BRA `(.L_x_19) ;  /* 0xffffff9c00ac7947 */ /* 0x000fea000383ffff */
.L_x_25:
[----:B--2---:R-:W-:-:S04]  /*7870*/  IMAD.U32 R4, RZ, RZ, UR6 ;  /* 0x00000006ff047e24 */ /* 0x004fc8000f8e00ff */
[----:B------:R2:W3:Y:S03]  /*7880*/  SYNCS.PHASECHK.TRANS64.TRYWAIT P1, [R4+URZ], R3 ;  /* 0x00000003040075a7 */ /* 0x0004e6000802017f */
[----:B---3--:R-:W-:Y:S05]  /*7890*/  @!P1 NANOSLEEP.SYNCS 0x989680 ;  /* 0x009896800000995d */ /* 0x008fea0003900000 */
[----:B------:R-:W3:Y:S02]  /*78a0*/  @!P1 SYNCS.PHASECHK.TRANS64 P1, [R4+URZ], R3 ;  /* 0x00000003040095a7 */ /* 0x000ee4000802007f */
[----:B---3--:R-:W-:Y:S05]  /*78b0*/  @!P1 BRA `(.L_x_25) ;  /* 0xfffffffc00ec9947 */ /* 0x008fea000383ffff */
[----:B------:R-:W-:Y:S05]  /*78c0*/  BRA `(.L_x_24) ;  /* 0xffffffac00d47947 */ /* 0x000fea000383ffff */
.L_x_31:
[----:B---3--:R3:W4:Y:S02]  /*78d0*/  SYNCS.PHASECHK.TRANS64.TRYWAIT P0, [R71+URZ+0x10], R0 ;  /* 0x00001000470075a7 */ /* 0x008724000800017f */
[----:B----4-:R-:W-:Y:S05]  /*78e0*/  @!P0 NANOSLEEP.SYNCS 0x989680 ;  /* 0x009896800000895d */ /* 0x010fea0003900000 */
[----:B------:R-:W4:Y:S02]  /*78f0*/  @!P0 SYNCS.PHASECHK.TRANS64 P0, [R71+URZ+0x10], R0 ;  /* 0x00001000470085a7 */ /* 0x000f24000800007f */
[----:B----4-:R-:W-:Y:S05]  /*7900*/  @!P0 BRA `(.L_x_31) ;  /* 0xfffffffc00f08947 */ /* 0x010fea000383ffff */
[----:B------:R-:W-:Y:S05]  /*7910*/  BRA `(.L_x_143) ;  /* 0xffffffc000947947 */ /* 0x000fea000383ffff */
.L_x_120:
[----:B------:R-:W-:Y:S01]  /*7920*/  BSSY B1, `(.L_x_144) ;  /* 0x0000006000017945 */ /* 0x000fe20003800000 */
[----:B------:R-:W-:-:S07]  /*7930*/  IMAD.MOV.U32 R15, RZ, RZ, -0x1 ;  /* 0xffffffffff0f7424 */ /* 0x000fce00078e00ff */
[----:B-----5:R-:W-:Y:S05]  /*7940*/  WARPSYNC.COLLECTIVE R15, `(.L_x_145) ;  /* 0x000000000f0c7348 */ /* 0x020fea0003c00000 */
[----:B------:R-:W-:Y:S02]  /*7950*/  ELECT P6, UR62, PT ;  /* 0x00000000003e782f */ /* 0x000fe400038c0000 */
[----:B------:R-:W-:Y:S01]  /*7960*/  MOV R14, UR62 ;  /* 0x0000003e000e7c02 */ /* 0x000fe20008000f00 */
[----:B-----5:R-:W-:Y:S10]  /*7970*/  ENDCOLLECTIVE ;  /* 0x000000000000791b */ /* 0x020ff40003800000 */
.L_x_145:
[----:B------:R-:W-:Y:S05]  /*7980*/  BSYNC B1 ;  /* 0x0000000000017941 */ /* 0x000fea0003800000 */
.L_x_144:
[----:B------:R-:W-:Y:S05]  /*7990*/  BRA `(.L_x_146) ;  /* 0xffffffec008c7947 */ /* 0x000fea000383ffff */
.L_x_123:
[----:B0-----:R0:W1:Y:S02]  /*79a0*/  SYNCS.PHASECHK.TRANS64.TRYWAIT P1, [R10+URZ+0x30], R5 ;  /* 0x000030050a0075a7 */ /* 0x001064000802017f */
[----:B-1----:R-:W-:Y:S05]  /*79b0*/  @!P1 NANOSLEEP.SYNCS 0x989680 ;  /* 0x009896800000995d */ /* 0x002fea0003900000 */
[----:B------:R-:W1:Y:S02]  /*79c0*/  @!P1 SYNCS.PHASECHK.TRANS64 P1, [R10+URZ+0x30], R5 ;  /* 0x000030050a0095a7 */ /* 0x000e64000802007f */
[----:B-1----:R-:W-:Y:S05]  /*79d0*/  @!P1 BRA `(.L_x_123) ;  /* 0xfffffffc00f09947 */ /* 0x002fea000383ffff */
[----:B------:R-:W-:Y:S05]  /*79e0*/  BRA `(.L_x_147) ;  /* 0xffffffec00c07947 */ /* 0x000fea000383ffff */
.L_x_132:
[----:B------:R-:W-:Y:S01]  /*79f0*/  BSSY B0, `(.L_x_148) ;  /* 0x0000006000007945 */ /* 0x000fe20003800000 */
[----:B------:R-:W-:-:S07]  /*7a00*/  IMAD.MOV.U32 R15, RZ, RZ, -0x1 ;  /* 0xffffffffff0f7424 */ /* 0x000fce00078e00ff */
[----:B-----5:R-:W-:Y:S05]  /*7a10*/  WARPSYNC.COLLECTIVE R15, `(.L_x_149) ;  /* 0x000000000f0c7348 */ /* 0x020fea0003c00000 */
[----:B------:R-:W-:Y:S02]  /*7a20*/  ELECT P6, UR62, PT ;  /* 0x00000000003e782f */ /* 0x000fe400038c0000 */
[----:B------:R-:W-:Y:S01]  /*7a30*/  MOV R14, UR62 ;  /* 0x0000003e000e7c02 */ /* 0x000fe20008000f00 */
[----:B-----5:R-:W-:Y:S10]  /*7a40*/  ENDCOLLECTIVE ;  /* 0x000000000000791b */ /* 0x020ff40003800000 */
.L_x_149:
[----:B------:R-:W-:Y:S05]  /*7a50*/  BSYNC B0 ;  /* 0x0000000000007941 */ /* 0x000fea0003800000 */
.L_x_148:
[----:B------:R-:W-:Y:S05]  /*7a60*/  BRA `(.L_x_150) ;  /* 0xfffffff8005c7947 */ /* 0x000fea000383ffff */
.L_x_136:
[----:B0-----:R0:W1:Y:S02]  /*7a70*/  SYNCS.PHASECHK.TRANS64.TRYWAIT P0, [R9+URZ], R4 ;  /* 0x00000004090075a7 */ /* 0x001064000800017f */
[----:B-1----:R-:W-:Y:S05]  /*7a80*/  @!P0 NANOSLEEP.SYNCS 0x989680 ;  /* 0x009896800000895d */ /* 0x002fea0003900000 */
[----:B------:R-:W1:Y:S02]  /*7a90*/  @!P0 SYNCS.PHASECHK.TRANS64 P0, [R9+URZ], R4 ;  /* 0x00000004090085a7 */ /* 0x000e64000800007f */
[----:B-1----:R-:W-:Y:S05]  /*7aa0*/  @!P0 BRA `(.L_x_136) ;  /* 0xfffffffc00f08947 */ /* 0x002fea000383ffff */
[----:B------:R-:W-:Y:S05]  /*7ab0*/  BRA `(.L_x_151) ;  /* 0xfffffff8009c7947 */ /* 0x000fea000383ffff */
.L_x_137:
[----:B0-----:R0:W1:Y:S02]  /*7ac0*/  SYNCS.PHASECHK.TRANS64.TRYWAIT P0, [R8+URZ], R5 ;  /* 0x00000005080075a7 */ /* 0x001064000800017f */
[----:B-1----:R-:W-:Y:S05]  /*7ad0*/  @!P0 NANOSLEEP.SYNCS 0x989680 ;  /* 0x009896800000895d */ /* 0x002fea0003900000 */
[----:B------:R-:W1:Y:S02]  /*7ae0*/  @!P0 SYNCS.PHASECHK.TRANS64 P0, [R8+URZ], R5 ;  /* 0x00000005080085a7 */ /* 0x000e64000800007f */
[----:B-1----:R-:W-:Y:S05]  /*7af0*/  @!P0 BRA `(.L_x_137) ;  /* 0xfffffffc00f08947 */ /* 0x002fea000383ffff */
[----:B------:R-:W-:Y:S05]  /*7b00*/  BRA `(.L_x_152) ;  /* 0xfffffff800ac7947 */ /* 0x000fea000383ffff */
.L_x_138:
[----:B0-----:R0:W1:Y:S02]  /*7b10*/  SYNCS.PHASECHK.TRANS64.TRYWAIT P0, [R9+URZ], R4 ;  /* 0x00000004090075a7 */ /* 0x001064000800017f */
[----:B-1----:R-:W-:Y:S05]  /*7b20*/  @!P0 NANOSLEEP.SYNCS 0x989680 ;  /* 0x009896800000895d */ /* 0x002fea0003900000 */
[----:B------:R-:W1:Y:S02]  /*7b30*/  @!P0 SYNCS.PHASECHK.TRANS64 P0, [R9+URZ], R4 ;  /* 0x00000004090085a7 */ /* 0x000e64000800007f */
[----:B-1----:R-:W-:Y:S05]  /*7b40*/  @!P0 BRA `(.L_x_138) ;  /* 0xfffffffc00f08947 */ /* 0x002fea000383ffff */
[----:B------:R-:W-:Y:S05]  /*7b50*/  BRA `(.L_x_153) ;  /* 0xfffffff800bc7947 */ /* 0x000fea000383ffff */
.L_x_139:
[----:B0-----:R0:W1:Y:S02]  /*7b60*/  SYNCS.PHASECHK.TRANS64.TRYWAIT P0, [R8+URZ], R5 ;  /* 0x00000005080075a7 */ /* 0x001064000800017f */
[----:B-1----:R-:W-:Y:S05]  /*7b70*/  @!P0 NANOSLEEP.SYNCS 0x989680 ;  /* 0x009896800000895d */ /* 0x002fea0003900000 */
[----:B------:R-:W1:Y:S02]  /*7b80*/  @!P0 SYNCS.PHASECHK.TRANS64 P0, [R8+URZ], R5 ;  /* 0x00000005080085a7 */ /* 0x000e64000800007f */
[----:B-1----:R-:W-:Y:S05]  /*7b90*/  @!P0 BRA `(.L_x_139) ;  /* 0xfffffffc00f08947 */ /* 0x002fea000383ffff */
[----:B------:R-:W-:Y:S05]  /*7ba0*/  BRA `(.L_x_154) ;  /* 0xfffffff800cc7947 */ /* 0x000fea000383ffff */
.L_x_140:
[----:B-1----:R1:W2:Y:S02]  /*7bb0*/  SYNCS.PHASECHK.TRANS64.TRYWAIT P0, [R11+URZ], R6 ;  /* 0x000000060b0075a7 */ /* 0x0022a4000800017f */
[----:B--2---:R-:W-:Y:S05]  /*7bc0*/  @!P0 NANOSLEEP.SYNCS 0x989680 ;  /* 0x009896800000895d */ /* 0x004fea0003900000 */
[----:B------:R-:W2:Y:S02]  /*7bd0*/  @!P0 SYNCS.PHASECHK.TRANS64 P0, [R11+URZ], R6 ;  /* 0x000000060b0085a7 */ /* 0x000ea4000800007f */
[----:B--2---:R-:W-:Y:S05]  /*7be0*/  @!P0 BRA `(.L_x_140) ;  /* 0xfffffffc00f08947 */ /* 0x004fea000383ffff */
[----:B------:R-:W-:Y:S05]  /*7bf0*/  BRA `(.L_x_155) ;  /* 0xfffffff800d47947 */ /* 0x000fea000383ffff */
.L_x_156:
[----:B------:R-:W-:-:S00]  /*7c00*/  BRA `(.L_x_156) ;  /* 0xfffffffc00fc7947 */ /* 0x000fc0000383ffff */
[----:B------:R-:W-:-:S00]  /*7c10*/  NOP ;  /* 0x0000000000007918 */ /* 0x000fc00000000000 */
        /* <DEDUP_REMOVED lines=14> */
.L_x_157:


//--------------------- .nv.global.init           --------------------------
	.section	.nv.global.init,"aw",@progbits
.nv.global.init:
	.type		$str$22,@object
	.size		$str$22,($str$23 - $str$22)
$str$22:
        /*0000*/ 	.byte	0x6b, 0x5f, 0x74, 0x69, 0x6c, 0x65, 0x5f, 0x63, 0x6f, 0x75, 0x6e, 0x74, 0x20, 0x3e, 0x3d, 0x20
        /*0010*/ 	.byte	0x31, 0x00
	.type		$str$23,@object
	.size		$str$23,(__unnamed_1 - $str$23)
$str$23:
        /*0012*/ 	.byte	0x2f, 0x74, 0x6d, 0x70, 0x2f, 0x63, 0x75, 0x74, 0x6c, 0x61, 0x73, 0x73, 0x5f, 0x73, 0x77, 0x65
        /*0022*/ 	.byte	0x65, 0x70, 0x5f, 0x73, 0x72, 0x63, 0x2f, 0x69, 0x6e, 0x63, 0x6c, 0x75, 0x64, 0x65, 0x2f, 0x63
        /*0032*/ 	.byte	0x75, 0x74, 0x6c, 0x61, 0x73, 0x73, 0x2f, 0x67, 0x65, 0x6d, 0x6d, 0x2f, 0x63, 0x6f, 0x6c, 0x6c
        /*0042*/ 	.byte	0x65, 0x63, 0x74, 0x69, 0x76, 0x65, 0x2f, 0x73, 0x6d, 0x39, 0x30, 0x5f, 0x6d, 0x6d, 0x61, 0x5f
        /*0052*/ 	.byte	0x74, 0x6d, 0x61, 0x5f, 0x67, 0x6d, 0x6d, 0x61, 0x5f, 0x73, 0x73, 0x5f, 0x77, 0x61, 0x72, 0x70
        /*0062*/ 	.byte	0x73, 0x70, 0x65, 0x63, 0x69, 0x61, 0x6c, 0x69, 0x7a, 0x65, 0x64, 0x2e, 0x68, 0x70, 0x70, 0x00
	.type		__unnamed_1,@object
	.size		__unnamed_1,(.L_0 - __unnamed_1)
__unnamed_1:
        /*0072*/ 	.byte	0x76, 0x6f, 0x69, 0x64, 0x20, 0x63, 0x75, 0x74, 0x6c, 0x61, 0x73, 0x73, 0x3a, 0x3a, 0x67, 0x65
        /* <DEDUP_REMOVED lines=171> */
        /*0b32*/ 	.byte	0x65, 0x3a, 0x3a, 0x69, 0x64, 0x65, 0x6e, 0x74, 0x69, 0x74, 0x79, 0x5d, 0x00
.L_0:


//--------------------- .nv.shared._ZN7cutlass13device_kernelINS_4gemm6kernel13GemmUniversalIN4cute5tupleIJiiiiEEENS1_10collective13CollectiveMmaINS1_34MainloopSm90TmaGmmaWarpSpecializedILi6ENS5_IJNS4_1CILi1EEESB_SB_EEENS1_32KernelTmaWarpSpecializedPingpongEEENS5_IJNSA_ILi64EEENSA_ILi80EEENSA_ILi256EEEEEEaNS5_IJlSB_lEEEaSJ_NS4_8TiledMMAINS4_8MMA_AtomIJNS4_4SM904GMMA26MMA_64x16x32_S32S8S8_SS_TNEEEENS4_6LayoutISC_NS5_IJNSA_ILi0EEESR_SR_EEEEENS5_IJNS4_10UnderscoreESU_SU_EEEEENS4_13SM90_TMA_LOADENS4_14ComposedLayoutINS4_7SwizzleILi3ELi4ELi3EEENS4_18smem_ptr_flag_bitsILi8EEENSQ_INS5_IJNSA_ILi8EEENSA_ILi128EEEEEENS5_IJS14_SB_EEEEEEEvNS4_8identityESX_S18_vS19_EENS_8epilogue10collective6detail29Sm90TmaWarpSpecializedAdapterINS1C_15DefaultEpilogueIaSJ_SJ_NS1B_6thread17LinearCombinationIaLi1EiiLNS1G_9ScaleType4KindE0ELNS_15FloatRoundStyleE2EaEENS1_15EpilogueDefaultEEEEEvvEEEEvNT_6ParamsE --------------------------
	.section	.nv.shared._ZN7cutlass13device_kernelINS_4gemm6kernel13GemmUniversalIN4cute5tupleIJiiiiEEENS1_10collective13CollectiveMmaINS1_34MainloopSm90TmaGmmaWarpSpecializedILi6ENS5_IJNS4_1CILi1EEESB_SB_EEENS1_32KernelTmaWarpSpecializedPingpongEEENS5_IJNSA_ILi64EEENSA_ILi80EEENSA_ILi256EEEEEEaNS5_IJlSB_lEEEaSJ_NS4_8TiledMMAINS4_8MMA_AtomIJNS4_4SM904GMMA26MMA_64x16x32_S32S8S8_SS_TNEEEENS4_6LayoutISC_NS5_IJNSA_ILi0EEESR_SR_EEEEENS5_IJNS4_10UnderscoreESU_SU_EEEEENS4_13SM90_TMA_LOADENS4_14ComposedLayoutINS4_7SwizzleILi3ELi4ELi3EEENS4_18smem_ptr_flag_bitsILi8EEENSQ_INS5_IJNSA_ILi8EEENSA_ILi128EEEEEENS5_IJS14_SB_EEEEEEEvNS4_8identityESX_S18_vS19_EENS_8epilogue10collective6detail29Sm90TmaWarpSpecializedAdapterINS1C_15DefaultEpilogueIaSJ_SJ_NS1B_6thread17LinearCombinationIaLi1EiiLNS1G_9ScaleType4KindE0ELNS_15FloatRoundStyleE2EaEENS1_15EpilogueDefaultEEEEEvvEEEEvNT_6ParamsE,"aw",@nobits
	.sectionflags	@""
	.align	16
	.zero		1024


//--------------------- .nv.shared.reserved.0     --------------------------
	.section	.nv.shared.reserved.0,"aw",@nobits
	.weak		__nv_reservedSMEM_offset_0_alias
	.size		__nv_reservedSMEM_offset_0_alias, 0, 0
	.other		__nv_reservedSMEM_offset_0_alias,@"STO_CUDA_RESERVED_SHARED STV_DEFAULT"
__nv_reservedSMEM_offset_0_alias:
	.zero		0


//--------------------- .nv.global                --------------------------
	.section	.nv.global,"aw",@nobits
.nv.global:
	.type		_ZN39_INTERNAL_960ff1ee_4_k_cu_2777388d_55814cute1_E,@object
	.size		_ZN39_INTERNAL_960ff1ee_4_k_cu_2777388d_55814cute1_E,(_ZN39_INTERNAL_960ff1ee_4_k_cu_2777388d_55814cuda3std3__45__cpo6cbeginE - _ZN39_INTERNAL_960ff1ee_4_k_cu_2777388d_55814cute1_E)
_ZN39_INTERNAL_960ff1ee_4_k_cu_2777388d_55814cute1_E:
	.zero		1
	.type		_ZN39_INTERNAL_960ff1ee_4_k_cu_2777388d_55814cuda3std3__45__cpo6cbeginE,@object
	.size		_ZN39_INTERNAL_960ff1ee_4_k_cu_2777388d_55814cuda3std3__45__cpo6cbeginE,(_ZN39_INTERNAL_960ff1ee_4_k_cu_2777388d_55814cuda3std3__48in_placeE - _ZN39_INTERNAL_960ff1ee_4_k_cu_2777388d_55814cuda3std3__45__cpo6cbeginE)
_ZN39_INTERNAL_960ff1ee_4_k_cu_2777388d_55814cuda3std3__45__cpo6cbeginE:
	.zero		1
	.type		_ZN39_INTERNAL_960ff1ee_4_k_cu_2777388d_55814cuda3std3__48in_placeE,@object
	.size		_ZN39_INTERNAL_960ff1ee_4_k_cu_2777388d_55814cuda3std3__48in_placeE,(_ZN39_INTERNAL_960ff1ee_4_k_cu_2777388d_55814cuda3std6ranges3__45__cpo9iter_moveE - _ZN39_INTERNAL_960ff1ee_4_k_cu_2777388d_55814cuda3std3__48in_placeE)
_ZN39_INTERNAL_960ff1ee_4_k_cu_2777388d_55814cuda3std3__48in_placeE:
	.zero		1
	.type		_ZN39_INTERNAL_960ff1ee_4_k_cu_2777388d_55814cuda3std6ranges3__45__cpo9iter_moveE,@object
	.size		_ZN39_INTERNAL_960ff1ee_4_k_cu_2777388d_55814cuda3std6ranges3__45__cpo9iter_moveE,(_ZN39_INTERNAL_960ff1ee_4_k_cu_2777388d_55814cuda3std3__45__cpo5beginE - _ZN39_INTERNAL_960ff1ee_4_k_cu_2777388d_55814cuda3std6ranges3__45__cpo9iter_moveE)
_ZN39_INTERNAL_960ff1ee_4_k_cu_2777388d_55814cuda3std6ranges3__45__cpo9iter_moveE:
	.zero		1
	.type		_ZN39_INTERNAL_960ff1ee_4_k_cu_2777388d_55814cuda3std3__45__cpo5beginE,@object
	.size		_ZN39_INTERNAL_960ff1ee_4_k_cu_2777388d_55814cuda3std3__45__cpo5beginE,(_ZN39_INTERNAL_960ff1ee_4_k_cu_2777388d_55814cuda3std3__441_GLOBAL__N__960ff1ee_4_k_cu_2777388d_55816ignoreE - _ZN39_INTERNAL_960ff1ee_4_k_cu_2777388d_55814cuda3std3__45__cpo5beginE)
_ZN39_INTERNAL_960ff1ee_4_k_cu_2777388d_55814cuda3std3__45__cpo5beginE:
	.zero		1
	.type		_ZN39_INTERNAL_960ff1ee_4_k_cu_2777388d_55814cuda3std3__441_GLOBAL__N__960ff1ee_4_k_cu_2777388d_55816ignoreE,@object
	.size		_ZN39_INTERNAL_960ff1ee_4_k_cu_2777388d_55814cuda3std3__441_GLOBAL__N__960ff1ee_4_k_cu_2777388d_55816ignoreE,(_ZN39_INTERNAL_960ff1ee_4_k_cu_2777388d_55814cute7productE - _ZN39_INTERNAL_960ff1ee_4_k_cu_2777388d_55814cuda3std3__441_GLOBAL__N__960ff1ee_4_k_cu_2777388d_55816ignoreE)
_ZN39_INTERNAL_960ff1ee_4_k_cu_2777388d_55814cuda3std3__441_GLOBAL__N__960ff1ee_4_k_cu_2777388d_55816ignoreE:
	.zero		1
	.type		_ZN39_INTERNAL_960ff1ee_4_k_cu_2777388d_55814cute7productE,@object
	.size		_ZN39_INTERNAL_960ff1ee_4_k_cu_2777388d_55814cute7productE,(_ZN39_INTERNAL_960ff1ee_4_k_cu_2777388d_55814cuda3std3__45__cpo3endE - _ZN39_INTERNAL_960ff1ee_4_k_cu_2777388d_55814cute7productE)
_ZN39_INTERNAL_960ff1ee_4_k_cu_2777388d_55814cute7productE:
	.zero		1
	.type		_ZN39_INTERNAL_960ff1ee_4_k_cu_2777388d_55814cuda3std3__45__cpo3endE,@object
	.size		_ZN39_INTERNAL_960ff1ee_4_k_cu_2777388d_55814cuda3std3__45__cpo3endE,(_ZN39_INTERNAL_960ff1ee_4_k_cu_2777388d_55814cuda3std3__419piecewise_constructE - _ZN39_INTERNAL_960ff1ee_4_k_cu_2777388d_55814cuda3std3__45__cpo3endE)
_ZN39_INTERNAL_960ff1ee_4_k_cu_2777388d_55814cuda3std3__45__cpo3endE:
	.zero		1
	.type		_ZN39_INTERNAL_960ff1ee_4_k_cu_2777388d_55814cuda3std3__419piecewise_constructE,@object
	.size		_ZN39_INTERNAL_960ff1ee_4_k_cu_2777388d_55814cuda3std3__419piecewise_constructE,(_ZN39_INTERNAL_960ff1ee_4_k_cu_2777388d_55814cuda3std3__45__cpo4cendE - _ZN39_INTERNAL_960ff1ee_4_k_cu_2777388d_55814cuda3std3__419piecewise_constructE)
_ZN39_INTERNAL_960ff1ee_4_k_cu_2777388d_55814cuda3std3__419piecewise_constructE:
	.zero		1
	.type		_ZN39_INTERNAL_960ff1ee_4_k_cu_2777388d_55814cuda3std3__45__cpo4cendE,@object
	.size		_ZN39_INTERNAL_960ff1ee_4_k_cu_2777388d_55814cuda3std3__45__cpo4cendE,(_ZN39_INTERNAL_960ff1ee_4_k_cu_2777388d_55814cuda3std6ranges3__45__cpo4swapE - _ZN39_INTERNAL_960ff1ee_4_k_cu_2777388d_55814cuda3std3__45__cpo4cendE)
_ZN39_INTERNAL_960ff1ee_4_k_cu_2777388d_55814cuda3std3__45__cpo4cendE:
	.zero		1
	.type		_ZN39_INTERNAL_960ff1ee_4_k_cu_2777388d_55814cuda3std6ranges3__45__cpo4swapE,@object
	.size		_ZN39_INTERNAL_960ff1ee_4_k_cu_2777388d_55814cuda3std6ranges3__45__cpo4swapE,(.L_8 - _ZN39_INTERNAL_960ff1ee_4_k_cu_2777388d_55814cuda3std6ranges3__45__cpo4swapE)
_ZN39_INTERNAL_960ff1ee_4_k_cu_2777388d_55814cuda3std6ranges3__45__cpo4swapE:
	.zero		1
.L_8:


//--------------------- .nv.constant0._ZN7cutlass13device_kernelINS_4gemm6kernel13GemmUniversalIN4cute5tupleIJiiiiEEENS1_10collective13CollectiveMmaINS1_34MainloopSm90TmaGmmaWarpSpecializedILi6ENS5_IJNS4_1CILi1EEESB_SB_EEENS1_32KernelTmaWarpSpecializedPingpongEEENS5_IJNSA_ILi64EEENSA_ILi80EEENSA_ILi256EEEEEEaNS5_IJlSB_lEEEaSJ_NS4_8TiledMMAINS4_8MMA_AtomIJNS4_4SM904GMMA26MMA_64x16x32_S32S8S8_SS_TNEEEENS4_6LayoutISC_NS5_IJNSA_ILi0EEESR_SR_EEEEENS5_IJNS4_10UnderscoreESU_SU_EEEEENS4_13SM90_TMA_LOADENS4_14ComposedLayoutINS4_7SwizzleILi3ELi4ELi3EEENS4_18smem_ptr_flag_bitsILi8EEENSQ_INS5_IJNSA_ILi8EEENSA_ILi128EEEEEENS5_IJS14_SB_EEEEEEEvNS4_8identityESX_S18_vS19_EENS_8epilogue10collective6detail29Sm90TmaWarpSpecializedAdapterINS1C_15DefaultEpilogueIaSJ_SJ_NS1B_6thread17LinearCombinationIaLi1EiiLNS1G_9ScaleType4KindE0ELNS_15FloatRoundStyleE2EaEENS1_15EpilogueDefaultEEEEEvvEEEEvNT_6ParamsE --------------------------
	.section	.nv.constant0._ZN7cutlass13device_kernelINS_4gemm6kernel13GemmUniversalIN4cute5tupleIJiiiiEEENS1_10collective13CollectiveMmaINS1_34MainloopSm90TmaGmmaWarpSpecializedILi6ENS5_IJNS4_1CILi1EEESB_SB_EEENS1_32KernelTmaWarpSpecializedPingpongEEENS5_IJNSA_ILi64EEENSA_ILi80EEENSA_ILi256EEEEEEaNS5_IJlSB_lEEEaSJ_NS4_8TiledMMAINS4_8MMA_AtomIJNS4_4SM904GMMA26MMA_64x16x32_S32S8S8_SS_TNEEEENS4_6LayoutISC_NS5_IJNSA_ILi0EEESR_SR_EEEEENS5_IJNS4_10UnderscoreESU_SU_EEEEENS4_13SM90_TMA_LOADENS4_14ComposedLayoutINS4_7SwizzleILi3ELi4ELi3EEENS4_18smem_ptr_flag_bitsILi8EEENSQ_INS5_IJNSA_ILi8EEENSA_ILi128EEEEEENS5_IJS14_SB_EEEEEEEvNS4_8identityESX_S18_vS19_EENS_8epilogue10collective6detail29Sm90TmaWarpSpecializedAdapterINS1C_15DefaultEpilogueIaSJ_SJ_NS1B_6thread17LinearCombinationIaLi1EiiLNS1G_9ScaleType4KindE0ELNS_15FloatRoundStyleE2EaEENS1_15EpilogueDefaultEEEEEvvEEEEvNT_6ParamsE,"a",@progbits
	.sectionflags	@""
	.align	4
.nv.constant0._ZN7cutlass13device_kernelINS_4gemm6kernel13GemmUniversalIN4cute5tupleIJiiiiEEENS1_10collective13CollectiveMmaINS1_34MainloopSm90TmaGmmaWarpSpecializedILi6ENS5_IJNS4_1CILi1EEESB_SB_EEENS1_32KernelTmaWarpSpecializedPingpongEEENS5_IJNSA_ILi64EEENSA_ILi80EEENSA_ILi256EEEEEEaNS5_IJlSB_lEEEaSJ_NS4_8TiledMMAINS4_8MMA_AtomIJNS4_4SM904GMMA26MMA_64x16x32_S32S8S8_SS_TNEEEENS4_6LayoutISC_NS5_IJNSA_ILi0EEESR_SR_EEEEENS5_IJNS4_10UnderscoreESU_SU_EEEEENS4_13SM90_TMA_LOADENS4_14ComposedLayoutINS4_7SwizzleILi3ELi4ELi3EEENS4_18smem_ptr_flag_bitsILi8EEENSQ_INS5_IJNSA_ILi8EEENSA_ILi128EEEEEENS5_IJS14_SB_EEEEEEEvNS4_8identityESX_S18_vS19_EENS_8epilogue10collective6detail29Sm90TmaWarpSpecializedAdapterINS1C_15DefaultEpilogueIaSJ_SJ_NS1B_6thread17LinearCombinationIaLi1EiiLNS1G_9ScaleType4KindE0ELNS_15FloatRoundStyleE2EaEENS1_15EpilogueDefaultEEEEEvvEEEEvNT_6ParamsE:
	.zero		1664


//--------------------- SYMBOLS --------------------------

	.type		.nv.reservedSmem.offset0,@object
	.size		.nv.reservedSmem.offset0,0x4
	.type		__assertfail,@function
